	.target	sm_100a

	.elftype	@"ET_EXEC"


//--------------------- .note.nv.tkinfo           --------------------------
	.section	.note.nv.tkinfo,"",@"SHT_NOTE"
	.sectionflags	@"SHF_NOTE_NV_TKINFO"
	.tkinfo
        /*0018*/ 	.word	0x00000002
        /*0030*/ 	.string	""
        /*0030*/ 	.string	"ptxas"
        /*0030*/ 	.string	"Cuda compilation tools, release 13.0, V13.0.88"
        /*0030*/ 	.string	"Build cuda_13.0.r13.0/compiler.36424714_0"
        /*0030*/ 	.string	"-arch sm_100a -m 64 "



//--------------------- .note.nv.cuinfo           --------------------------
	.section	.note.nv.cuinfo,"",@"SHT_NOTE"
	.sectionflags	@"SHF_NOTE_NV_CUINFO"
        /*0018*/ 	.short	0x0002
        /*001a*/ 	.short	0x0064
        /*001c*/ 	.short	0x0082
	.zero		2


//--------------------- .nv.info                  --------------------------
	.section	.nv.info,"",@"SHT_CUDA_INFO"
	.align	4


	//----- nvinfo : EIATTR_REGCOUNT
	.align		4
        /*0000*/ 	.byte	0x04, 0x2f
        /*0002*/ 	.short	(.L_19 - .L_18)
	.align		4
.L_18:
        /*0004*/ 	.word	index@(_ZN7cutlass13device_kernelINS_4conv6kernel13ConvUniversalINS1_16ConvProblemShapeILNS1_8OperatorE2ELi3EEENS1_10collective14CollectiveConvINS1_47MainloopSm100TmaUmmaWarpSpecializedImplicitGemmILS5_2ELi16ELi3ELi1ELi2EN4cute5tupleIJNSA_1CILi1EEESD_SD_EEEEENSB_IJNSC_ILi128EEENSB_IJNSC_ILi64EEEEEENSB_IJNSC_ILi32EEEEEEEEENS_10bfloat16_tESM_NSA_8TiledMMAINSA_8MMA_AtomIJNSA_20SM100_MMA_F16BF16_SSISM_SM_fLi128ELi64ELNSA_4UMMA5MajorE1ELSR_1ELNSQ_7ScaleInE0ELSS_0EEEEEENSA_6LayoutISE_NSB_IJNSC_ILi0EEESW_SW_EEEEENSB_IJNSA_10UnderscoreESZ_SZ_EEEEENS7_6detail27Sm100ImplicitGemmTileTraitsINSA_13SM90_TMA_LOADENSA_14ComposedLayoutINSA_7SwizzleILi3ELi4ELi3EEENSA_18smem_ptr_flag_bitsILi16EEENSV_INSB_IJSH_NSC_ILi8EEEEEENSB_IJSD_SH_EEEEEEEvEENS13_INSA_20SM90_TMA_LOAD_IM2COLES1E_vEEEENS_8epilogue10collective18CollectiveEpilogueINS1J_23Sm100TmaWarpSpecializedILi3ELi2ELi32ELb1ELb0EEEJSL_NSB_IJNSV_ISG_SD_EENSV_ISJ_SD_EEEEESM_NSB_IJlNSB_IJSD_lllEEESW_EEESM_S1S_NS1J_6fusion15FusionCallbacksIS1N_NS1T_17LinearCombinationISM_fSM_fLNS_15FloatRoundStyleE2EEESL_S1Q_JEEENSA_5SM1004TMEM4LOAD26SM100_TMEM_LOAD_32dp32b32xES14_NS15_INS16_ILi2ELi4ELi3EEES19_NSV_INSB_IJS1A_SJ_EEENSB_IJSJ_SD_EEEEEEENSA_39AutoVectorizingCopyWithAssumedAlignmentILi128EEENSA_14SM90_TMA_STOREES27_S29_S29_EEEvvEEEEvNT_6ParamsE)
        /*0008*/ 	.word	0x0000007b


	//----- nvinfo : EIATTR_FRAME_SIZE
	.align		4
.L_19:
        /*000c*/ 	.byte	0x04, 0x11
        /*000e*/ 	.short	(.L_21 - .L_20)
	.align		4
.L_20:
        /*0010*/ 	.word	index@($__internal_2_$__cuda_sm10x_tcgen05_guardrail_trap_unallocated_columns_being_dealloced)
        /*0014*/ 	.word	0x00000008


	//----- nvinfo : EIATTR_FRAME_SIZE
	.align		4
.L_21:
        /*0018*/ 	.byte	0x04, 0x11
        /*001a*/ 	.short	(.L_23 - .L_22)
	.align		4
.L_22:
        /*001c*/ 	.word	index@($__internal_1_$__cuda_sm10x_tcgen05_guardrail_trap_phase_invalid_during_alloc)
        /*0020*/ 	.word	0x00000008


	//----- nvinfo : EIATTR_FRAME_SIZE
	.align		4
.L_23:
        /*0024*/ 	.byte	0x04, 0x11
        /*0026*/ 	.short	(.L_25 - .L_24)
	.align		4
.L_24:
        /*0028*/ 	.word	index@($__internal_0_$__cuda_sm10x_tcgen05_guardrail_trap_col_being_dealloced_not_returned_by_alloc)
        /*002c*/ 	.word	0x00000008


	//----- nvinfo : EIATTR_FRAME_SIZE
	.align		4
.L_25:
        /*0030*/ 	.byte	0x04, 0x11
        /*0032*/ 	.short	(.L_27 - .L_26)
	.align		4
.L_26:
        /*0034*/ 	.word	index@(_ZN7cutlass13device_kernelINS_4conv6kernel13ConvUniversalINS1_16ConvProblemShapeILNS1_8OperatorE2ELi3EEENS1_10collective14CollectiveConvINS1_47MainloopSm100TmaUmmaWarpSpecializedImplicitGemmILS5_2ELi16ELi3ELi1ELi2EN4cute5tupleIJNSA_1CILi1EEESD_SD_EEEEENSB_IJNSC_ILi128EEENSB_IJNSC_ILi64EEEEEENSB_IJNSC_ILi32EEEEEEEEENS_10bfloat16_tESM_NSA_8TiledMMAINSA_8MMA_AtomIJNSA_20SM100_MMA_F16BF16_SSISM_SM_fLi128ELi64ELNSA_4UMMA5MajorE1ELSR_1ELNSQ_7ScaleInE0ELSS_0EEEEEENSA_6LayoutISE_NSB_IJNSC_ILi0EEESW_SW_EEEEENSB_IJNSA_10UnderscoreESZ_SZ_EEEEENS7_6detail27Sm100ImplicitGemmTileTraitsINSA_13SM90_TMA_LOADENSA_14ComposedLayoutINSA_7SwizzleILi3ELi4ELi3EEENSA_18smem_ptr_flag_bitsILi16EEENSV_INSB_IJSH_NSC_ILi8EEEEEENSB_IJSD_SH_EEEEEEEvEENS13_INSA_20SM90_TMA_LOAD_IM2COLES1E_vEEEENS_8epilogue10collective18CollectiveEpilogueINS1J_23Sm100TmaWarpSpecializedILi3ELi2ELi32ELb1ELb0EEEJSL_NSB_IJNSV_ISG_SD_EENSV_ISJ_SD_EEEEESM_NSB_IJlNSB_IJSD_lllEEESW_EEESM_S1S_NS1J_6fusion15FusionCallbacksIS1N_NS1T_17LinearCombinationISM_fSM_fLNS_15FloatRoundStyleE2EEESL_S1Q_JEEENSA_5SM1004TMEM4LOAD26SM100_TMEM_LOAD_32dp32b32xES14_NS15_INS16_ILi2ELi4ELi3EEES19_NSV_INSB_IJS1A_SJ_EEENSB_IJSJ_SD_EEEEEEENSA_39AutoVectorizingCopyWithAssumedAlignmentILi128EEENSA_14SM90_TMA_STOREES27_S29_S29_EEEvvEEEEvNT_6ParamsE)
        /*0038*/ 	.word	0x00000008


	//----- nvinfo : EIATTR_MIN_STACK_SIZE
	.align		4
.L_27:
        /*003c*/ 	.byte	0x04, 0x12
        /*003e*/ 	.short	(.L_29 - .L_28)
	.align		4
.L_28:
        /*0040*/ 	.word	index@(_ZN7cutlass13device_kernelINS_4conv6kernel13ConvUniversalINS1_16ConvProblemShapeILNS1_8OperatorE2ELi3EEENS1_10collective14CollectiveConvINS1_47MainloopSm100TmaUmmaWarpSpecializedImplicitGemmILS5_2ELi16ELi3ELi1ELi2EN4cute5tupleIJNSA_1CILi1EEESD_SD_EEEEENSB_IJNSC_ILi128EEENSB_IJNSC_ILi64EEEEEENSB_IJNSC_ILi32EEEEEEEEENS_10bfloat16_tESM_NSA_8TiledMMAINSA_8MMA_AtomIJNSA_20SM100_MMA_F16BF16_SSISM_SM_fLi128ELi64ELNSA_4UMMA5MajorE1ELSR_1ELNSQ_7ScaleInE0ELSS_0EEEEEENSA_6LayoutISE_NSB_IJNSC_ILi0EEESW_SW_EEEEENSB_IJNSA_10UnderscoreESZ_SZ_EEEEENS7_6detail27Sm100ImplicitGemmTileTraitsINSA_13SM90_TMA_LOADENSA_14ComposedLayoutINSA_7SwizzleILi3ELi4ELi3EEENSA_18smem_ptr_flag_bitsILi16EEENSV_INSB_IJSH_NSC_ILi8EEEEEENSB_IJSD_SH_EEEEEEEvEENS13_INSA_20SM90_TMA_LOAD_IM2COLES1E_vEEEENS_8epilogue10collective18CollectiveEpilogueINS1J_23Sm100TmaWarpSpecializedILi3ELi2ELi32ELb1ELb0EEEJSL_NSB_IJNSV_ISG_SD_EENSV_ISJ_SD_EEEEESM_NSB_IJlNSB_IJSD_lllEEESW_EEESM_S1S_NS1J_6fusion15FusionCallbacksIS1N_NS1T_17LinearCombinationISM_fSM_fLNS_15FloatRoundStyleE2EEESL_S1Q_JEEENSA_5SM1004TMEM4LOAD26SM100_TMEM_LOAD_32dp32b32xES14_NS15_INS16_ILi2ELi4ELi3EEES19_NSV_INSB_IJS1A_SJ_EEENSB_IJSJ_SD_EEEEEEENSA_39AutoVectorizingCopyWithAssumedAlignmentILi128EEENSA_14SM90_TMA_STOREES27_S29_S29_EEEvvEEEEvNT_6ParamsE)
        /*0044*/ 	.word	0x00000008
.L_29:


//--------------------- .nv.compat                --------------------------
	.section	.nv.compat,"",@"SHT_CUDA_COMPAT_INFO"
	.align	4
        /*0000*/ 	.byte	0x02, 0x09, 0x01, 0x00, 0x02, 0x02, 0x02, 0x00, 0x02, 0x05, 0x05, 0x00, 0x03, 0x07, 0x01, 0x01
        /*0010*/ 	.byte	0x02, 0x03, 0x01, 0x00, 0x02, 0x06, 0x01, 0x00, 0x04, 0x0b, 0x08, 0x00, 0x09, 0x00, 0x00, 0x00
        /*0020*/ 	.byte	0x00, 0x00, 0x00, 0x00


//--------------------- .nv.info._ZN7cutlass13device_kernelINS_4conv6kernel13ConvUniversalINS1_16ConvProblemShapeILNS1_8OperatorE2ELi3EEENS1_10collective14CollectiveConvINS1_47MainloopSm100TmaUmmaWarpSpecializedImplicitGemmILS5_2ELi16ELi3ELi1ELi2EN4cute5tupleIJNSA_1CILi1EEESD_SD_EEEEENSB_IJNSC_ILi128EEENSB_IJNSC_ILi64EEEEEENSB_IJNSC_ILi32EEEEEEEEENS_10bfloat16_tESM_NSA_8TiledMMAINSA_8MMA_AtomIJNSA_20SM100_MMA_F16BF16_SSISM_SM_fLi128ELi64ELNSA_4UMMA5MajorE1ELSR_1ELNSQ_7ScaleInE0ELSS_0EEEEEENSA_6LayoutISE_NSB_IJNSC_ILi0EEESW_SW_EEEEENSB_IJNSA_10UnderscoreESZ_SZ_EEEEENS7_6detail27Sm100ImplicitGemmTileTraitsINSA_13SM90_TMA_LOADENSA_14ComposedLayoutINSA_7SwizzleILi3ELi4ELi3EEENSA_18smem_ptr_flag_bitsILi16EEENSV_INSB_IJSH_NSC_ILi8EEEEEENSB_IJSD_SH_EEEEEEEvEENS13_INSA_20SM90_TMA_LOAD_IM2COLES1E_vEEEENS_8epilogue10collective18CollectiveEpilogueINS1J_23Sm100TmaWarpSpecializedILi3ELi2ELi32ELb1ELb0EEEJSL_NSB_IJNSV_ISG_SD_EENSV_ISJ_SD_EEEEESM_NSB_IJlNSB_IJSD_lllEEESW_EEESM_S1S_NS1J_6fusion15FusionCallbacksIS1N_NS1T_17LinearCombinationISM_fSM_fLNS_15FloatRoundStyleE2EEESL_S1Q_JEEENSA_5SM1004TMEM4LOAD26SM100_TMEM_LOAD_32dp32b32xES14_NS15_INS16_ILi2ELi4ELi3EEES19_NSV_INSB_IJS1A_SJ_EEENSB_IJSJ_SD_EEEEEEENSA_39AutoVectorizingCopyWithAssumedAlignmentILi128EEENSA_14SM90_TMA_STOREES27_S29_S29_EEEvvEEEEvNT_6ParamsE --------------------------
	.section	.nv.info._ZN7cutlass13device_kernelINS_4conv6kernel13ConvUniversalINS1_16ConvProblemShapeILNS1_8OperatorE2ELi3EEENS1_10collective14CollectiveConvINS1_47MainloopSm100TmaUmmaWarpSpecializedImplicitGemmILS5_2ELi16ELi3ELi1ELi2EN4cute5tupleIJNSA_1CILi1EEESD_SD_EEEEENSB_IJNSC_ILi128EEENSB_IJNSC_ILi64EEEEEENSB_IJNSC_ILi32EEEEEEEEENS_10bfloat16_tESM_NSA_8TiledMMAINSA_8MMA_AtomIJNSA_20SM100_MMA_F16BF16_SSISM_SM_fLi128ELi64ELNSA_4UMMA5MajorE1ELSR_1ELNSQ_7ScaleInE0ELSS_0EEEEEENSA_6LayoutISE_NSB_IJNSC_ILi0EEESW_SW_EEEEENSB_IJNSA_10UnderscoreESZ_SZ_EEEEENS7_6detail27Sm100ImplicitGemmTileTraitsINSA_13SM90_TMA_LOADENSA_14ComposedLayoutINSA_7SwizzleILi3ELi4ELi3EEENSA_18smem_ptr_flag_bitsILi16EEENSV_INSB_IJSH_NSC_ILi8EEEEEENSB_IJSD_SH_EEEEEEEvEENS13_INSA_20SM90_TMA_LOAD_IM2COLES1E_vEEEENS_8epilogue10collective18CollectiveEpilogueINS1J_23Sm100TmaWarpSpecializedILi3ELi2ELi32ELb1ELb0EEEJSL_NSB_IJNSV_ISG_SD_EENSV_ISJ_SD_EEEEESM_NSB_IJlNSB_IJSD_lllEEESW_EEESM_S1S_NS1J_6fusion15FusionCallbacksIS1N_NS1T_17LinearCombinationISM_fSM_fLNS_15FloatRoundStyleE2EEESL_S1Q_JEEENSA_5SM1004TMEM4LOAD26SM100_TMEM_LOAD_32dp32b32xES14_NS15_INS16_ILi2ELi4ELi3EEES19_NSV_INSB_IJS1A_SJ_EEENSB_IJSJ_SD_EEEEEEENSA_39AutoVectorizingCopyWithAssumedAlignmentILi128EEENSA_14SM90_TMA_STOREES27_S29_S29_EEEvvEEEEvNT_6ParamsE,"",@"SHT_CUDA_INFO"
	.sectionflags	@""
	.align	4


	//----- nvinfo : EIATTR_CUDA_API_VERSION
	.align		4
        /*0000*/ 	.byte	0x04, 0x37
        /*0002*/ 	.short	(.L_31 - .L_30)
.L_30:
        /*0004*/ 	.word	0x00000082


	//----- nvinfo : EIATTR_KPARAM_INFO
	.align		4
.L_31:
        /*0008*/ 	.byte	0x04, 0x17
        /*000a*/ 	.short	(.L_33 - .L_32)
.L_32:
        /*000c*/ 	.word	0x00000000
        /*0010*/ 	.short	0x0000
        /*0012*/ 	.short	0x0000
        /*0014*/ 	.byte	0x00, 0xf0, 0x01, 0x24


	//----- nvinfo : EIATTR_AT_ENTRY_FRAGMENTS
	.align		4
.L_33:
        /*0018*/ 	.byte	0x04, 0x4f
        /*001a*/ 	.short	(.L_35 - .L_34)


	//   ....[0]....
.L_34:
        /*001c*/ 	.word	0x00000006


	//----- nvinfo : EIATTR_RESERVED_SMEM_USED
	.align		4
.L_35:
        /*0020*/ 	.byte	0x01, 0x41
	.zero		2


	//----- nvinfo : EIATTR_SPARSE_MMA_MASK
	.align		4
        /*0024*/ 	.byte	0x03, 0x50
        /*0026*/ 	.short	0x0000


	//----- nvinfo : EIATTR_TCGEN05_1CTA_USED
	.align		4
        /*0028*/ 	.byte	0x01, 0x51
	.zero		2


	//----- nvinfo : EIATTR_MAXREG_COUNT
	.align		4
        /*002c*/ 	.byte	0x03, 0x1b
        /*002e*/ 	.short	0x00ff


	//----- nvinfo : EIATTR_NUM_BARRIERS
	.align		4
        /*0030*/ 	.byte	0x02, 0x4c
        /*0032*/ 	.byte	0x07
	.zero		1


	//----- nvinfo : EIATTR_EXTERNS
	.align		4
        /*0034*/ 	.byte	0x04, 0x0f
        /*0036*/ 	.short	(.L_37 - .L_36)


	//   ....[0]....
	.align		4
.L_36:
        /*0038*/ 	.word	index@(__assertfail)


	//----- nvinfo : EIATTR_MERCURY_ISA_VERSION
	.align		4
.L_37:
        /*003c*/ 	.byte	0x03, 0x5f
        /*003e*/ 	.short	0x0101


	//----- nvinfo : EIATTR_INT_WARP_WIDE_INSTR_OFFSETS
	.align		4
        /*0040*/ 	.byte	0x04, 0x31
        /*0042*/ 	.short	(.L_39 - .L_38)


	//   ....[0]....
.L_38:
        /*0044*/ 	.word	0x000048a0


	//   ....[1]....
        /*0048*/ 	.word	0x000048c0


	//   ....[2]....
        /*004c*/ 	.word	0x000048f0


	//   ....[3]....
        /*0050*/ 	.word	0x00005aa0


	//   ....[4]....
        /*0054*/ 	.word	0x00005b90


	//   ....[5]....
        /*0058*/ 	.word	0x00005cf0


	//   ....[6]....
        /*005c*/ 	.word	0x00005dc0


	//----- nvinfo : EIATTR_COOP_GROUP_MASK_REGIDS
	.align		4
.L_39:
        /*0060*/ 	.byte	0x04, 0x29
        /*0062*/ 	.short	(.L_41 - .L_40)


	//   ....[0]....
.L_40:
        /*0064*/ 	.word	0xffffffff


	//   ....[1]....
        /*0068*/ 	.word	0xffffffff


	//   ....[2]....
        /*006c*/ 	.word	0xffffffff


	//   ....[3]....
        /*0070*/ 	.word	0xffffffff


	//   ....[4]....
        /*0074*/ 	.word	0xffffffff


	//   ....[5]....
        /*0078*/ 	.word	0xffffffff


	//   ....[6]....
        /*007c*/ 	.word	0xffffffff


	//   ....[7]....
        /*0080*/ 	.word	0xffffffff


	//   ....[8]....
        /*0084*/ 	.word	0xffffffff


	//   ....[9]....
        /*0088*/ 	.word	0xffffffff


	//   ....[10]....
        /*008c*/ 	.word	0xffffffff


	//   ....[11]....
        /*0090*/ 	.word	0xffffffff


	//----- nvinfo : EIATTR_COOP_GROUP_INSTR_OFFSETS
	.align		4
.L_41:
        /*0094*/ 	.byte	0x04, 0x28
        /*0096*/ 	.short	(.L_43 - .L_42)


	//   ....[0]....
.L_42:
        /*0098*/ 	.word	0x00000090


	//   ....[1]....
        /*009c*/ 	.word	0x00000520


	//   ....[2]....
        /*00a0*/ 	.word	0x00000840


	//   ....[3]....
        /*00a4*/ 	.word	0x000009c0


	//   ....[4]....
        /*00a8*/ 	.word	0x00000ac0


	//   ....[5]....
        /*00ac*/ 	.word	0x00000c10


	//   ....[6]....
        /*00b0*/ 	.word	0x00002930


	//   ....[7]....
        /*00b4*/ 	.word	0x00003d00


	//   ....[8]....
        /*00b8*/ 	.word	0x00003f10


	//   ....[9]....
        /*00bc*/ 	.word	0x00003f40


	//   ....[10]....
        /*00c0*/ 	.word	0x00004780


	//   ....[11]....
        /*00c4*/ 	.word	0x000049c0


	//----- nvinfo : EIATTR_VRC_CTA_INIT_COUNT
	.align		4
.L_43:
        /*00c8*/ 	.byte	0x02, 0x4a
        /*00ca*/ 	.byte	0x80
	.zero		1


	//----- nvinfo : EIATTR_SYSCALL_OFFSETS
	.align		4
        /*00cc*/ 	.byte	0x04, 0x46
        /*00ce*/ 	.short	(.L_45 - .L_44)


	//   ....[0]....
.L_44:
        /*00d0*/ 	.word	0x00007110


	//   ....[1]....
        /*00d4*/ 	.word	0x00007200


	//   ....[2]....
        /*00d8*/ 	.word	0x000079c0


	//   ....[3]....
        /*00dc*/ 	.word	0x000086c0


	//----- nvinfo : EIATTR_MBARRIER_INSTR_OFFSETS
	.align		4
.L_45:
        /*00e0*/ 	.byte	0x04, 0x39
        /*00e2*/ 	.short	(.L_47 - .L_46)


	//   ....[0]....
.L_46:
        /*00e4*/ 	.word	0x00000620
        /*00e8*/ 	.word	0x000000ff
        /*00ec*/ 	.word	0x00000000
        /*00f0*/ 	.short	0x0100
        /*00f2*/ 	.byte	0x04
	.zero		1


	//   ....[1]....
        /*00f4*/ 	.word	0x00000630
        /*00f8*/ 	.word	0x000000ff
        /*00fc*/ 	.word	0x00000080
        /*0100*/ 	.short	0x0100
        /*0102*/ 	.byte	0x04
	.zero		1


	//   ....[2]....
        /*0104*/ 	.word	0x00000640
        /*0108*/ 	.word	0x000000ff
        /*010c*/ 	.word	0x00000008
        /*0110*/ 	.short	0x0100
        /*0112*/ 	.byte	0x04
	.zero		1


	//   ....[3]....
        /*0114*/ 	.word	0x00000650
        /*0118*/ 	.word	0x000000ff
        /*011c*/ 	.word	0x00000088
        /*0120*/ 	.short	0x0100
        /*0122*/ 	.byte	0x04
	.zero		1


	//   ....[4]....
        /*0124*/ 	.word	0x00000660
        /*0128*/ 	.word	0x000000ff
        /*012c*/ 	.word	0x00000010
        /*0130*/ 	.short	0x0100
        /*0132*/ 	.byte	0x04
	.zero		1


	//   ....[5]....
        /*0134*/ 	.word	0x00000670
        /*0138*/ 	.word	0x000000ff
        /*013c*/ 	.word	0x00000090
        /*0140*/ 	.short	0x0100
        /*0142*/ 	.byte	0x04
	.zero		1


	//   ....[6]....
        /*0144*/ 	.word	0x00000680
        /*0148*/ 	.word	0x000000ff
        /*014c*/ 	.word	0x00000018
        /*0150*/ 	.short	0x0100
        /*0152*/ 	.byte	0x04
	.zero		1


	//   ....[7]....
        /*0154*/ 	.word	0x00000690
        /*0158*/ 	.word	0x000000ff
        /*015c*/ 	.word	0x00000098
        /*0160*/ 	.short	0x0100
        /*0162*/ 	.byte	0x04
	.zero		1


	//   ....[8]....
        /*0164*/ 	.word	0x000006a0
        /*0168*/ 	.word	0x000000ff
        /*016c*/ 	.word	0x00000020
        /*0170*/ 	.short	0x0100
        /*0172*/ 	.byte	0x04
	.zero		1


	//   ....[9]....
        /*0174*/ 	.word	0x000006b0
        /*0178*/ 	.word	0x000000ff
        /*017c*/ 	.word	0x000000a0
        /*0180*/ 	.short	0x0100
        /*0182*/ 	.byte	0x04
	.zero		1


	//   ....[10]....
        /*0184*/ 	.word	0x000006c0
        /*0188*/ 	.word	0x000000ff
        /*018c*/ 	.word	0x00000028
        /*0190*/ 	.short	0x0100
        /*0192*/ 	.byte	0x04
	.zero		1


	//   ....[11]....
        /*0194*/ 	.word	0x000006d0
        /*0198*/ 	.word	0x000000ff
        /*019c*/ 	.word	0x000000a8
        /*01a0*/ 	.short	0x0100
        /*01a2*/ 	.byte	0x04
	.zero		1


	//   ....[12]....
        /*01a4*/ 	.word	0x000006e0
        /*01a8*/ 	.word	0x000000ff
        /*01ac*/ 	.word	0x00000030
        /*01b0*/ 	.short	0x0100
        /*01b2*/ 	.byte	0x04
	.zero		1


	//   ....[13]....
        /*01b4*/ 	.word	0x000006f0
        /*01b8*/ 	.word	0x000000ff
        /*01bc*/ 	.word	0x000000b0
        /*01c0*/ 	.short	0x0100
        /*01c2*/ 	.byte	0x04
	.zero		1


	//   ....[14]....
        /*01c4*/ 	.word	0x00000700
        /*01c8*/ 	.word	0x000000ff
        /*01cc*/ 	.word	0x00000038
        /*01d0*/ 	.short	0x0100
        /*01d2*/ 	.byte	0x04
	.zero		1


	//   ....[15]....
        /*01d4*/ 	.word	0x00000710
        /*01d8*/ 	.word	0x000000ff
        /*01dc*/ 	.word	0x000000b8
        /*01e0*/ 	.short	0x0100
        /*01e2*/ 	.byte	0x04
	.zero		1


	//   ....[16]....
        /*01e4*/ 	.word	0x00000720
        /*01e8*/ 	.word	0x000000ff
        /*01ec*/ 	.word	0x00000040
        /*01f0*/ 	.short	0x0100
        /*01f2*/ 	.byte	0x04
	.zero		1


	//   ....[17]....
        /*01f4*/ 	.word	0x00000730
        /*01f8*/ 	.word	0x000000ff
        /*01fc*/ 	.word	0x000000c0
        /*0200*/ 	.short	0x0100
        /*0202*/ 	.byte	0x04
	.zero		1


	//   ....[18]....
        /*0204*/ 	.word	0x00000740
        /*0208*/ 	.word	0x000000ff
        /*020c*/ 	.word	0x00000048
        /*0210*/ 	.short	0x0100
        /*0212*/ 	.byte	0x04
	.zero		1


	//   ....[19]....
        /*0214*/ 	.word	0x00000750
        /*0218*/ 	.word	0x000000ff
        /*021c*/ 	.word	0x000000c8
        /*0220*/ 	.short	0x0100
        /*0222*/ 	.byte	0x04
	.zero		1


	//   ....[20]....
        /*0224*/ 	.word	0x00000760
        /*0228*/ 	.word	0x000000ff
        /*022c*/ 	.word	0x00000050
        /*0230*/ 	.short	0x0100
        /*0232*/ 	.byte	0x04
	.zero		1


	//   ....[21]....
        /*0234*/ 	.word	0x00000770
        /*0238*/ 	.word	0x000000ff
        /*023c*/ 	.word	0x000000d0
        /*0240*/ 	.short	0x0100
        /*0242*/ 	.byte	0x04
	.zero		1


	//   ....[22]....
        /*0244*/ 	.word	0x00000780
        /*0248*/ 	.word	0x000000ff
        /*024c*/ 	.word	0x00000058
        /*0250*/ 	.short	0x0100
        /*0252*/ 	.byte	0x04
	.zero		1


	//   ....[23]....
        /*0254*/ 	.word	0x00000790
        /*0258*/ 	.word	0x000000ff
        /*025c*/ 	.word	0x000000d8
        /*0260*/ 	.short	0x0100
        /*0262*/ 	.byte	0x04
	.zero		1


	//   ....[24]....
        /*0264*/ 	.word	0x000007a0
        /*0268*/ 	.word	0x000000ff
        /*026c*/ 	.word	0x00000060
        /*0270*/ 	.short	0x0100
        /*0272*/ 	.byte	0x04
	.zero		1


	//   ....[25]....
        /*0274*/ 	.word	0x000007b0
        /*0278*/ 	.word	0x000000ff
        /*027c*/ 	.word	0x000000e0
        /*0280*/ 	.short	0x0100
        /*0282*/ 	.byte	0x04
	.zero		1


	//   ....[26]....
        /*0284*/ 	.word	0x000007c0
        /*0288*/ 	.word	0x000000ff
        /*028c*/ 	.word	0x00000068
        /*0290*/ 	.short	0x0100
        /*0292*/ 	.byte	0x04
	.zero		1


	//   ....[27]....
        /*0294*/ 	.word	0x000007d0
        /*0298*/ 	.word	0x000000ff
        /*029c*/ 	.word	0x000000e8
        /*02a0*/ 	.short	0x0100
        /*02a2*/ 	.byte	0x04
	.zero		1


	//   ....[28]....
        /*02a4*/ 	.word	0x000007e0
        /*02a8*/ 	.word	0x000000ff
        /*02ac*/ 	.word	0x00000070
        /*02b0*/ 	.short	0x0100
        /*02b2*/ 	.byte	0x04
	.zero		1


	//   ....[29]....
        /*02b4*/ 	.word	0x000007f0
        /*02b8*/ 	.word	0x000000ff
        /*02bc*/ 	.word	0x000000f0
        /*02c0*/ 	.short	0x0100
        /*02c2*/ 	.byte	0x04
	.zero		1


	//   ....[30]....
        /*02c4*/ 	.word	0x00000800
        /*02c8*/ 	.word	0x000000ff
        /*02cc*/ 	.word	0x00000078
        /*02d0*/ 	.short	0x0100
        /*02d2*/ 	.byte	0x04
	.zero		1


	//   ....[31]....
        /*02d4*/ 	.word	0x00000810
        /*02d8*/ 	.word	0x000000ff
        /*02dc*/ 	.word	0x000000f8
        /*02e0*/ 	.short	0x0100
        /*02e2*/ 	.byte	0x04
	.zero		1


	//   ....[32]....
        /*02e4*/ 	.word	0x00000950
        /*02e8*/ 	.word	0x000000ff
        /*02ec*/ 	.word	0x00000100
        /*02f0*/ 	.short	0x0100
        /*02f2*/ 	.byte	0x04
	.zero		1


	//   ....[33]....
        /*02f4*/ 	.word	0x00000960
        /*02f8*/ 	.word	0x000000ff
        /*02fc*/ 	.word	0x00000118
        /*0300*/ 	.short	0x0100
        /*0302*/ 	.byte	0x04
	.zero		1


	//   ....[34]....
        /*0304*/ 	.word	0x00000970
        /*0308*/ 	.word	0x000000ff
        /*030c*/ 	.word	0x00000108
        /*0310*/ 	.short	0x0100
        /*0312*/ 	.byte	0x04
	.zero		1


	//   ....[35]....
        /*0314*/ 	.word	0x00000980
        /*0318*/ 	.word	0x000000ff
        /*031c*/ 	.word	0x00000120
        /*0320*/ 	.short	0x0100
        /*0322*/ 	.byte	0x04
	.zero		1


	//   ....[36]....
        /*0324*/ 	.word	0x00000990
        /*0328*/ 	.word	0x000000ff
        /*032c*/ 	.word	0x00000110
        /*0330*/ 	.short	0x0100
        /*0332*/ 	.byte	0x04
	.zero		1


	//   ....[37]....
        /*0334*/ 	.word	0x000009a0
        /*0338*/ 	.word	0x000000ff
        /*033c*/ 	.word	0x00000128
        /*0340*/ 	.short	0x0100
        /*0342*/ 	.byte	0x04
	.zero		1


	//   ....[38]....
        /*0344*/ 	.word	0x00000a90
        /*0348*/ 	.word	0x000000ff
        /*034c*/ 	.word	0x00000130
        /*0350*/ 	.short	0x0100
        /*0352*/ 	.byte	0x06
	.zero		1


	//   ....[39]....
        /*0354*/ 	.word	0x00000aa0
        /*0358*/ 	.word	0x000000ff
        /*035c*/ 	.word	0x00000138
        /*0360*/ 	.short	0x0100
        /*0362*/ 	.byte	0x06
	.zero		1


	//   ....[40]....
        /*0364*/ 	.word	0x00000be0
        /*0368*/ 	.word	0x000000ff
        /*036c*/ 	.word	0x00000140
        /*0370*/ 	.short	0x0100
        /*0372*/ 	.byte	0x06
	.zero		1


	//   ....[41]....
        /*0374*/ 	.word	0x00000bf0
        /*0378*/ 	.word	0x000000ff
        /*037c*/ 	.word	0x00000148
        /*0380*/ 	.short	0x0100
        /*0382*/ 	.byte	0x06
	.zero		1


	//   ....[42]....
        /*0384*/ 	.word	0x00000d40
        /*0388*/ 	.word	0x000000ff
        /*038c*/ 	.word	0x00000150
        /*0390*/ 	.short	0x0100
        /*0392*/ 	.byte	0x04
	.zero		1


	//   ....[43]....
        /*0394*/ 	.word	0x00000d50
        /*0398*/ 	.word	0x000000ff
        /*039c*/ 	.word	0x00000160
        /*03a0*/ 	.short	0x0100
        /*03a2*/ 	.byte	0x04
	.zero		1


	//   ....[44]....
        /*03a4*/ 	.word	0x00000d60
        /*03a8*/ 	.word	0x000000ff
        /*03ac*/ 	.word	0x00000158
        /*03b0*/ 	.short	0x0100
        /*03b2*/ 	.byte	0x04
	.zero		1


	//   ....[45]....
        /*03b4*/ 	.word	0x00000d70
        /*03b8*/ 	.word	0x000000ff
        /*03bc*/ 	.word	0x00000168
        /*03c0*/ 	.short	0x0100
        /*03c2*/ 	.byte	0x04
	.zero		1


	//   ....[46]....
        /*03c4*/ 	.word	0x00001b70
        /*03c8*/ 	.word	0x000000ff
        /*03cc*/ 	.word	0x00000080
        /*03d0*/ 	.short	0x010a
        /*03d2*/ 	.byte	0x08
	.zero		1


	//   ....[47]....
        /*03d4*/ 	.word	0x00001f00
        /*03d8*/ 	.word	0x000000ff
        /*03dc*/ 	.word	0x00000080
        /*03e0*/ 	.short	0x010a
        /*03e2*/ 	.byte	0x29
	.zero		1


	//   ....[48]....
        /*03e4*/ 	.word	0x00002070
        /*03e8*/ 	.word	0x000000ff
        /*03ec*/ 	.word	0x00000080
        /*03f0*/ 	.short	0x010a
        /*03f2*/ 	.byte	0x08
	.zero		1


	//   ....[49]....
        /*03f4*/ 	.word	0x00002320
        /*03f8*/ 	.word	0x000000ff
        /*03fc*/ 	.word	0x00000138
        /*0400*/ 	.short	0x0101
        /*0402*/ 	.byte	0x25
	.zero		1


	//   ....[50]....
        /*0404*/ 	.word	0x00002350
        /*0408*/ 	.word	0x000000ff
        /*040c*/ 	.word	0x00000080
        /*0410*/ 	.short	0x010a
        /*0412*/ 	.byte	0x04
	.zero		1


	//   ....[51]....
        /*0414*/ 	.word	0x00002520
        /*0418*/ 	.word	0x000000ff
        /*041c*/ 	.word	0x00000080
        /*0420*/ 	.short	0x010a
        /*0422*/ 	.byte	0x21
	.zero		1


	//   ....[52]....
        /*0424*/ 	.word	0x00002690
        /*0428*/ 	.word	0x000000ff
        /*042c*/ 	.word	0x00000080
        /*0430*/ 	.short	0x010a
        /*0432*/ 	.byte	0x08
	.zero		1


	//   ....[53]....
        /*0434*/ 	.word	0x00002940
        /*0438*/ 	.word	0x000000ff
        /*043c*/ 	.word	0x00000140
        /*0440*/ 	.short	0x010a
        /*0442*/ 	.byte	0x25
	.zero		1


	//   ....[54]....
        /*0444*/ 	.word	0x00002a00
        /*0448*/ 	.word	0x000000ff
        /*044c*/ 	.word	0x00000000
        /*0450*/ 	.short	0x0101
        /*0452*/ 	.byte	0x04
	.zero		1


	//   ....[55]....
        /*0454*/ 	.word	0x00002ff0
        /*0458*/ 	.word	0x000000ff
        /*045c*/ 	.word	0x00000000
        /*0460*/ 	.short	0x010a
        /*0462*/ 	.byte	0x04
	.zero		1


	//   ....[56]....
        /*0464*/ 	.word	0x00003090
        /*0468*/ 	.word	0x000000ff
        /*046c*/ 	.word	0x00000000
        /*0470*/ 	.short	0x010a
        /*0472*/ 	.byte	0x05
	.zero		1


	//   ....[57]....
        /*0474*/ 	.word	0x00003130
        /*0478*/ 	.word	0x000000ff
        /*047c*/ 	.word	0x00000000
        /*0480*/ 	.short	0x010a
        /*0482*/ 	.byte	0x05
	.zero		1


	//   ....[58]....
        /*0484*/ 	.word	0x000031d0
        /*0488*/ 	.word	0x000000ff
        /*048c*/ 	.word	0x00000000
        /*0490*/ 	.short	0x010a
        /*0492*/ 	.byte	0x05
	.zero		1


	//   ....[59]....
        /*0494*/ 	.word	0x00003270
        /*0498*/ 	.word	0x000000ff
        /*049c*/ 	.word	0x00000000
        /*04a0*/ 	.short	0x010a
        /*04a2*/ 	.byte	0x05
	.zero		1


	//   ....[60]....
        /*04a4*/ 	.word	0x00003310
        /*04a8*/ 	.word	0x000000ff
        /*04ac*/ 	.word	0x00000000
        /*04b0*/ 	.short	0x010a
        /*04b2*/ 	.byte	0x05
	.zero		1


	//   ....[61]....
        /*04b4*/ 	.word	0x000033b0
        /*04b8*/ 	.word	0x000000ff
        /*04bc*/ 	.word	0x00000000
        /*04c0*/ 	.short	0x010a
        /*04c2*/ 	.byte	0x05
	.zero		1


	//   ....[62]....
        /*04c4*/ 	.word	0x00003450
        /*04c8*/ 	.word	0x000000ff
        /*04cc*/ 	.word	0x00000000
        /*04d0*/ 	.short	0x010a
        /*04d2*/ 	.byte	0x05
	.zero		1


	//   ....[63]....
        /*04d4*/ 	.word	0x000034f0
        /*04d8*/ 	.word	0x000000ff
        /*04dc*/ 	.word	0x00000000
        /*04e0*/ 	.short	0x010a
        /*04e2*/ 	.byte	0x05
	.zero		1


	//   ....[64]....
        /*04e4*/ 	.word	0x00003590
        /*04e8*/ 	.word	0x000000ff
        /*04ec*/ 	.word	0x00000000
        /*04f0*/ 	.short	0x010a
        /*04f2*/ 	.byte	0x05
	.zero		1


	//   ....[65]....
        /*04f4*/ 	.word	0x00003630
        /*04f8*/ 	.word	0x000000ff
        /*04fc*/ 	.word	0x00000000
        /*0500*/ 	.short	0x010a
        /*0502*/ 	.byte	0x05
	.zero		1


	//   ....[66]....
        /*0504*/ 	.word	0x000036d0
        /*0508*/ 	.word	0x000000ff
        /*050c*/ 	.word	0x00000000
        /*0510*/ 	.short	0x010a
        /*0512*/ 	.byte	0x05
	.zero		1


	//   ....[67]....
        /*0514*/ 	.word	0x00003770
        /*0518*/ 	.word	0x000000ff
        /*051c*/ 	.word	0x00000000
        /*0520*/ 	.short	0x010a
        /*0522*/ 	.byte	0x05
	.zero		1


	//   ....[68]....
        /*0524*/ 	.word	0x00003810
        /*0528*/ 	.word	0x000000ff
        /*052c*/ 	.word	0x00000000
        /*0530*/ 	.short	0x010a
        /*0532*/ 	.byte	0x05
	.zero		1


	//   ....[69]....
        /*0534*/ 	.word	0x000038b0
        /*0538*/ 	.word	0x000000ff
        /*053c*/ 	.word	0x00000000
        /*0540*/ 	.short	0x010a
        /*0542*/ 	.byte	0x05
	.zero		1


	//   ....[70]....
        /*0544*/ 	.word	0x00003960
        /*0548*/ 	.word	0x00000000
        /*054c*/ 	.word	0x00000000
        /*0550*/ 	.short	0x010a
        /*0552*/ 	.byte	0xff
	.zero		1


	//   ....[71]....
        /*0554*/ 	.word	0x00003ab0
        /*0558*/ 	.word	0x000000ff
        /*055c*/ 	.word	0x00000148
        /*0560*/ 	.short	0x010a
        /*0562*/ 	.byte	0x04
	.zero		1


	//   ....[72]....
        /*0564*/ 	.word	0x00003b50
        /*0568*/ 	.word	0x000000ff
        /*056c*/ 	.word	0x00000140
        /*0570*/ 	.short	0x010a
        /*0572*/ 	.byte	0x04
	.zero		1


	//   ....[73]....
        /*0574*/ 	.word	0x00003bf0
        /*0578*/ 	.word	0x000000ff
        /*057c*/ 	.word	0x00000000
        /*0580*/ 	.short	0x0101
        /*0582*/ 	.byte	0x05
	.zero		1


	//   ....[74]....
        /*0584*/ 	.word	0x00003c30
        /*0588*/ 	.word	0x000000ff
        /*058c*/ 	.word	0x00000148
        /*0590*/ 	.short	0x0106
        /*0592*/ 	.byte	0x04
	.zero		1


	//   ....[75]....
        /*0594*/ 	.word	0x00003c70
        /*0598*/ 	.word	0x00000000
        /*059c*/ 	.word	0x00000148
        /*05a0*/ 	.short	0x010a
        /*05a2*/ 	.byte	0xff
	.zero		1


	//   ....[76]....
        /*05a4*/ 	.word	0x00004180
        /*05a8*/ 	.word	0x000000ff
        /*05ac*/ 	.word	0x00000140
        /*05b0*/ 	.short	0x010a
        /*05b2*/ 	.byte	0x13
	.zero		1


	//   ....[77]....
        /*05b4*/ 	.word	0x00004230
        /*05b8*/ 	.word	0x000000ff
        /*05bc*/ 	.word	0x00000000
        /*05c0*/ 	.short	0x0101
        /*05c2*/ 	.byte	0x1d
	.zero		1


	//   ....[78]....
        /*05c4*/ 	.word	0x00004240
        /*05c8*/ 	.word	0x000000ff
        /*05cc*/ 	.word	0x00000160
        /*05d0*/ 	.short	0x010a
        /*05d2*/ 	.byte	0x17
	.zero		1


	//   ....[79]....
        /*05d4*/ 	.word	0x000042c0
        /*05d8*/ 	.word	0x000000ff
        /*05dc*/ 	.word	0x00000000
        /*05e0*/ 	.short	0x010a
        /*05e2*/ 	.byte	0x04
	.zero		1


	//   ....[80]....
        /*05e4*/ 	.word	0x00004360
        /*05e8*/ 	.word	0x000000ff
        /*05ec*/ 	.word	0x00000000
        /*05f0*/ 	.short	0x010a
        /*05f2*/ 	.byte	0x0f
	.zero		1


	//   ....[81]....
        /*05f4*/ 	.word	0x000044a0
        /*05f8*/ 	.word	0x000000ff
        /*05fc*/ 	.word	0x00000000
        /*0600*/ 	.short	0x010a
        /*0602*/ 	.byte	0x04
	.zero		1


	//   ....[82]....
        /*0604*/ 	.word	0x000046d0
        /*0608*/ 	.word	0x000000ff
        /*060c*/ 	.word	0x00000000
        /*0610*/ 	.short	0x010a
        /*0612*/ 	.byte	0x04
	.zero		1


	//   ....[83]....
        /*0614*/ 	.word	0x00004760
        /*0618*/ 	.word	0x000000ff
        /*061c*/ 	.word	0x00000000
        /*0620*/ 	.short	0x010a
        /*0622*/ 	.byte	0x04
	.zero		1


	//   ....[84]....
        /*0624*/ 	.word	0x00004ec0
        /*0628*/ 	.word	0x000000ff
        /*062c*/ 	.word	0x00000140
        /*0630*/ 	.short	0x010a
        /*0632*/ 	.byte	0x18
	.zero		1


	//   ....[85]....
        /*0634*/ 	.word	0x00004f50
        /*0638*/ 	.word	0x000000ff
        /*063c*/ 	.word	0x00000000
        /*0640*/ 	.short	0x0101
        /*0642*/ 	.byte	0x29
	.zero		1


	//   ....[86]....
        /*0644*/ 	.word	0x00005460
        /*0648*/ 	.word	0x000000ff
        /*064c*/ 	.word	0x00000138
        /*0650*/ 	.short	0x010a
        /*0652*/ 	.byte	0x18
	.zero		1


	//   ....[87]....
        /*0654*/ 	.word	0x00005a70
        /*0658*/ 	.word	0x000000ff
        /*065c*/ 	.word	0x00000118
        /*0660*/ 	.short	0x010a
        /*0662*/ 	.byte	0x05
	.zero		1


	//   ....[88]....
        /*0664*/ 	.word	0x00005c60
        /*0668*/ 	.word	0x000000ff
        /*066c*/ 	.word	0x00000100
        /*0670*/ 	.short	0x010b
        /*0672*/ 	.byte	0x05
	.zero		1


	//   ....[89]....
        /*0674*/ 	.word	0x00005c70
        /*0678*/ 	.word	0x000000ff
        /*067c*/ 	.word	0x00000000
        /*0680*/ 	.short	0x0101
        /*0682*/ 	.byte	0x07
	.zero		1


	//   ....[90]....
        /*0684*/ 	.word	0x00005c80
        /*0688*/ 	.word	0x000000ff
        /*068c*/ 	.word	0x00000118
        /*0690*/ 	.short	0x010a
        /*0692*/ 	.byte	0x04
	.zero		1


	//   ....[91]....
        /*0694*/ 	.word	0x00005ea0
        /*0698*/ 	.word	0x000000ff
        /*069c*/ 	.word	0x00000100
        /*06a0*/ 	.short	0x010b
        /*06a2*/ 	.byte	0x04
	.zero		1


	//   ....[92]....
        /*06a4*/ 	.word	0x00005eb0
        /*06a8*/ 	.word	0x000000ff
        /*06ac*/ 	.word	0x00000000
        /*06b0*/ 	.short	0x0101
        /*06b2*/ 	.byte	0x05
	.zero		1


	//   ....[93]....
        /*06b4*/ 	.word	0x00005f00
        /*06b8*/ 	.word	0x000000ff
        /*06bc*/ 	.word	0x00000000
        /*06c0*/ 	.short	0x010a
        /*06c2*/ 	.byte	0x04
	.zero		1


	//   ....[94]....
        /*06c4*/ 	.word	0x00005fc0
        /*06c8*/ 	.word	0x00000002
        /*06cc*/ 	.word	0x00000000
        /*06d0*/ 	.short	0x010a
        /*06d2*/ 	.byte	0xff
	.zero		1


	//   ....[95]....
        /*06d4*/ 	.word	0x00006040
        /*06d8*/ 	.word	0x00000000
        /*06dc*/ 	.word	0x00000000
        /*06e0*/ 	.short	0x010a
        /*06e2*/ 	.byte	0xff
	.zero		1


	//   ....[96]....
        /*06e4*/ 	.word	0x000063c0
        /*06e8*/ 	.word	0x000000ff
        /*06ec*/ 	.word	0x00000140
        /*06f0*/ 	.short	0x010a
        /*06f2*/ 	.byte	0x33
	.zero		1


	//   ....[97]....
        /*06f4*/ 	.word	0x00006480
        /*06f8*/ 	.word	0x000000ff
        /*06fc*/ 	.word	0x00000000
        /*0700*/ 	.short	0x0101
        /*0702*/ 	.byte	0x04
	.zero		1


	//   ....[98]....
        /*0704*/ 	.word	0x00007680
        /*0708*/ 	.word	0x00000000
        /*070c*/ 	.word	0x00000100
        /*0710*/ 	.short	0x010a
        /*0712*/ 	.byte	0xff
	.zero		1


	//   ....[99]....
        /*0714*/ 	.word	0x00007690
        /*0718*/ 	.word	0x00000056
        /*071c*/ 	.word	0x00000150
        /*0720*/ 	.short	0x010a
        /*0722*/ 	.byte	0xff
	.zero		1


	//   ....[100]....
        /*0724*/ 	.word	0x00007790
        /*0728*/ 	.word	0x00000000
        /*072c*/ 	.word	0x00000100
        /*0730*/ 	.short	0x010a
        /*0732*/ 	.byte	0xff
	.zero		1


	//   ....[101]....
        /*0734*/ 	.word	0x000078a0
        /*0738*/ 	.word	0x00000056
        /*073c*/ 	.word	0x00000150
        /*0740*/ 	.short	0x010a
        /*0742*/ 	.byte	0xff
	.zero		1


	//   ....[102]....
        /*0744*/ 	.word	0x000083e0
        /*0748*/ 	.word	0x00000000
        /*074c*/ 	.word	0x00000000
        /*0750*/ 	.short	0x0101
        /*0752*/ 	.byte	0xff
	.zero		1


	//   ....[103]....
        /*0754*/ 	.word	0x00008430
        /*0758*/ 	.word	0x00000003
        /*075c*/ 	.word	0x00000100
        /*0760*/ 	.short	0x010a
        /*0762*/ 	.byte	0xff
	.zero		1


	//   ....[104]....
        /*0764*/ 	.word	0x00008500
        /*0768*/ 	.word	0x00000003
        /*076c*/ 	.word	0x00000100
        /*0770*/ 	.short	0x010a
        /*0772*/ 	.byte	0xff
	.zero		1


	//   ....[105]....
        /*0774*/ 	.word	0x000089d0
        /*0778*/ 	.word	0x000000ff
        /*077c*/ 	.word	0x00000000
        /*0780*/ 	.short	0x0101
        /*0782*/ 	.byte	0x05
	.zero		1


	//   ....[106]....
        /*0784*/ 	.word	0x000091a0
        /*0788*/ 	.word	0x00000002
        /*078c*/ 	.word	0x00000000
        /*0790*/ 	.short	0x0101
        /*0792*/ 	.byte	0xff
	.zero		1


	//   ....[107]....
        /*0794*/ 	.word	0x00009440
        /*0798*/ 	.word	0x000000ff
        /*079c*/ 	.word	0x00000000
        /*07a0*/ 	.short	0x0101
        /*07a2*/ 	.byte	0x04
	.zero		1


	//   ....[108]....
        /*07a4*/ 	.word	0x00009470
        /*07a8*/ 	.word	0x00000000
        /*07ac*/ 	.word	0x00000080
        /*07b0*/ 	.short	0x010a
        /*07b2*/ 	.byte	0xff
	.zero		1


	//   ....[109]....
        /*07b4*/ 	.word	0x000094d0
        /*07b8*/ 	.word	0x00000000
        /*07bc*/ 	.word	0x00000080
        /*07c0*/ 	.short	0x010a
        /*07c2*/ 	.byte	0xff
	.zero		1


	//   ....[110]....
        /*07c4*/ 	.word	0x00009530
        /*07c8*/ 	.word	0x00000000
        /*07cc*/ 	.word	0x00000140
        /*07d0*/ 	.short	0x010a
        /*07d2*/ 	.byte	0xff
	.zero		1


	//   ....[111]....
        /*07d4*/ 	.word	0x00009590
        /*07d8*/ 	.word	0x00000000
        /*07dc*/ 	.word	0x00000000
        /*07e0*/ 	.short	0x010a
        /*07e2*/ 	.byte	0xff
	.zero		1


	//   ....[112]....
        /*07e4*/ 	.word	0x000095f0
        /*07e8*/ 	.word	0x00000000
        /*07ec*/ 	.word	0x00000000
        /*07f0*/ 	.short	0x010a
        /*07f2*/ 	.byte	0xff
	.zero		1


	//   ....[113]....
        /*07f4*/ 	.word	0x00009650
        /*07f8*/ 	.word	0x00000000
        /*07fc*/ 	.word	0x00000000
        /*0800*/ 	.short	0x010a
        /*0802*/ 	.byte	0xff
	.zero		1


	//   ....[114]....
        /*0804*/ 	.word	0x000096b0
        /*0808*/ 	.word	0x00000000
        /*080c*/ 	.word	0x00000000
        /*0810*/ 	.short	0x010a
        /*0812*/ 	.byte	0xff
	.zero		1


	//   ....[115]....
        /*0814*/ 	.word	0x00009710
        /*0818*/ 	.word	0x00000000
        /*081c*/ 	.word	0x00000000
        /*0820*/ 	.short	0x010a
        /*0822*/ 	.byte	0xff
	.zero		1


	//   ....[116]....
        /*0824*/ 	.word	0x00009770
        /*0828*/ 	.word	0x00000000
        /*082c*/ 	.word	0x00000000
        /*0830*/ 	.short	0x010a
        /*0832*/ 	.byte	0xff
	.zero		1


	//   ....[117]....
        /*0834*/ 	.word	0x000097d0
        /*0838*/ 	.word	0x00000000
        /*083c*/ 	.word	0x00000000
        /*0840*/ 	.short	0x010a
        /*0842*/ 	.byte	0xff
	.zero		1


	//   ....[118]....
        /*0844*/ 	.word	0x00009830
        /*0848*/ 	.word	0x00000000
        /*084c*/ 	.word	0x00000000
        /*0850*/ 	.short	0x010a
        /*0852*/ 	.byte	0xff
	.zero		1


	//   ....[119]....
        /*0854*/ 	.word	0x00009890
        /*0858*/ 	.word	0x00000000
        /*085c*/ 	.word	0x00000000
        /*0860*/ 	.short	0x010a
        /*0862*/ 	.byte	0xff
	.zero		1


	//   ....[120]....
        /*0864*/ 	.word	0x000098f0
        /*0868*/ 	.word	0x00000000
        /*086c*/ 	.word	0x00000000
        /*0870*/ 	.short	0x010a
        /*0872*/ 	.byte	0xff
	.zero		1


	//   ....[121]....
        /*0874*/ 	.word	0x00009950
        /*0878*/ 	.word	0x00000000
        /*087c*/ 	.word	0x00000000
        /*0880*/ 	.short	0x010a
        /*0882*/ 	.byte	0xff
	.zero		1


	//   ....[122]....
        /*0884*/ 	.word	0x000099b0
        /*0888*/ 	.word	0x00000000
        /*088c*/ 	.word	0x00000000
        /*0890*/ 	.short	0x010a
        /*0892*/ 	.byte	0xff
	.zero		1


	//   ....[123]....
        /*0894*/ 	.word	0x00009a10
        /*0898*/ 	.word	0x00000000
        /*089c*/ 	.word	0x00000000
        /*08a0*/ 	.short	0x010a
        /*08a2*/ 	.byte	0xff
	.zero		1


	//   ....[124]....
        /*08a4*/ 	.word	0x00009a70
        /*08a8*/ 	.word	0x00000000
        /*08ac*/ 	.word	0x00000000
        /*08b0*/ 	.short	0x010a
        /*08b2*/ 	.byte	0xff
	.zero		1


	//   ....[125]....
        /*08b4*/ 	.word	0x00009ad0
        /*08b8*/ 	.word	0x00000000
        /*08bc*/ 	.word	0x00000000
        /*08c0*/ 	.short	0x010a
        /*08c2*/ 	.byte	0xff
	.zero		1


	//   ....[126]....
        /*08c4*/ 	.word	0x00009b30
        /*08c8*/ 	.word	0x00000004
        /*08cc*/ 	.word	0x00000148
        /*08d0*/ 	.short	0x010a
        /*08d2*/ 	.byte	0xff
	.zero		1


	//   ....[127]....
        /*08d4*/ 	.word	0x00009b90
        /*08d8*/ 	.word	0x00000004
        /*08dc*/ 	.word	0x00000140
        /*08e0*/ 	.short	0x010a
        /*08e2*/ 	.byte	0xff
	.zero		1


	//   ....[128]....
        /*08e4*/ 	.word	0x00009bf0
        /*08e8*/ 	.word	0x00000000
        /*08ec*/ 	.word	0x00000140
        /*08f0*/ 	.short	0x010a
        /*08f2*/ 	.byte	0xff
	.zero		1


	//   ....[129]....
        /*08f4*/ 	.word	0x00009c50
        /*08f8*/ 	.word	0x00000000
        /*08fc*/ 	.word	0x00000160
        /*0900*/ 	.short	0x010a
        /*0902*/ 	.byte	0xff
	.zero		1


	//   ....[130]....
        /*0904*/ 	.word	0x00009cb0
        /*0908*/ 	.word	0x00000000
        /*090c*/ 	.word	0x00000000
        /*0910*/ 	.short	0x010a
        /*0912*/ 	.byte	0xff
	.zero		1


	//   ....[131]....
        /*0914*/ 	.word	0x00009d10
        /*0918*/ 	.word	0x00000000
        /*091c*/ 	.word	0x00000000
        /*0920*/ 	.short	0x010a
        /*0922*/ 	.byte	0xff
	.zero		1


	//   ....[132]....
        /*0924*/ 	.word	0x00009d70
        /*0928*/ 	.word	0x00000000
        /*092c*/ 	.word	0x00000000
        /*0930*/ 	.short	0x010a
        /*0932*/ 	.byte	0xff
	.zero		1


	//   ....[133]....
        /*0934*/ 	.word	0x00009dd0
        /*0938*/ 	.word	0x00000000
        /*093c*/ 	.word	0x00000140
        /*0940*/ 	.short	0x010a
        /*0942*/ 	.byte	0xff
	.zero		1


	//   ....[134]....
        /*0944*/ 	.word	0x00009e30
        /*0948*/ 	.word	0x00000009
        /*094c*/ 	.word	0x00000138
        /*0950*/ 	.short	0x010a
        /*0952*/ 	.byte	0xff
	.zero		1


	//   ....[135]....
        /*0954*/ 	.word	0x00009e90
        /*0958*/ 	.word	0x00000000
        /*095c*/ 	.word	0x00000118
        /*0960*/ 	.short	0x010a
        /*0962*/ 	.byte	0xff
	.zero		1


	//   ....[136]....
        /*0964*/ 	.word	0x00009ef0
        /*0968*/ 	.word	0x00000000
        /*096c*/ 	.word	0x00000118
        /*0970*/ 	.short	0x010a
        /*0972*/ 	.byte	0xff
	.zero		1


	//   ....[137]....
        /*0974*/ 	.word	0x00009f50
        /*0978*/ 	.word	0x00000000
        /*097c*/ 	.word	0x00000000
        /*0980*/ 	.short	0x010a
        /*0982*/ 	.byte	0xff
	.zero		1


	//   ....[138]....
        /*0984*/ 	.word	0x00009fa0
        /*0988*/ 	.word	0x00000002
        /*098c*/ 	.word	0x00000000
        /*0990*/ 	.short	0x010a
        /*0992*/ 	.byte	0xff
	.zero		1


	//   ....[139]....
        /*0994*/ 	.word	0x0000a000
        /*0998*/ 	.word	0x00000000
        /*099c*/ 	.word	0x00000140
        /*09a0*/ 	.short	0x010a
        /*09a2*/ 	.byte	0xff
	.zero		1


	//   ....[140]....
        /*09a4*/ 	.word	0x0000a050
        /*09a8*/ 	.word	0x00000000
        /*09ac*/ 	.word	0x00000100
        /*09b0*/ 	.short	0x010a
        /*09b2*/ 	.byte	0xff
	.zero		1


	//   ....[141]....
        /*09b4*/ 	.word	0x0000a0a0
        /*09b8*/ 	.word	0x00000056
        /*09bc*/ 	.word	0x00000150
        /*09c0*/ 	.short	0x010a
        /*09c2*/ 	.byte	0xff
	.zero		1


	//   ....[142]....
        /*09c4*/ 	.word	0x0000a0f0
        /*09c8*/ 	.word	0x00000003
        /*09cc*/ 	.word	0x00000100
        /*09d0*/ 	.short	0x010a
        /*09d2*/ 	.byte	0xff
	.zero		1


	//----- nvinfo : EIATTR_NUM_MBARRIERS
	.align		4
.L_47:
        /*09d4*/ 	.byte	0x03, 0x38
        /*09d6*/ 	.short	0x002e


	//----- nvinfo : EIATTR_EXIT_INSTR_OFFSETS
	.align		4
        /*09d8*/ 	.byte	0x04, 0x1c
        /*09da*/ 	.short	(.L_49 - .L_48)


	//   ....[0]....
.L_48:
        /*09dc*/ 	.word	0x00003990


	//   ....[1]....
        /*09e0*/ 	.word	0x00003c40


	//   ....[2]....
        /*09e4*/ 	.word	0x00003ca0


	//   ....[3]....
        /*09e8*/ 	.word	0x000049d0


	//   ....[4]....
        /*09ec*/ 	.word	0x00006070


	//   ....[5]....
        /*09f0*/ 	.word	0x000060b0


	//   ....[6]....
        /*09f4*/ 	.word	0x00009320


	//   ....[7]....
        /*09f8*/ 	.word	0x000093a0


	//   ....[8]....
        /*09fc*/ 	.word	0x000093d0


	//   ....[9]....
        /*0a00*/ 	.word	0x00009450


	//----- nvinfo : EIATTR_MAX_THREADS
	.align		4
.L_49:
        /*0a04*/ 	.byte	0x04, 0x05
        /*0a06*/ 	.short	(.L_51 - .L_50)
.L_50:
        /*0a08*/ 	.word	0x00000100
        /*0a0c*/ 	.word	0x00000001
        /*0a10*/ 	.word	0x00000001


	//----- nvinfo : EIATTR_CRS_STACK_SIZE
	.align		4
.L_51:
        /*0a14*/ 	.byte	0x04, 0x1e
        /*0a16*/ 	.short	(.L_53 - .L_52)
.L_52:
        /*0a18*/ 	.word	0x00000000


	//----- nvinfo : EIATTR_CBANK_PARAM_SIZE
	.align		4
.L_53:
        /*0a1c*/ 	.byte	0x03, 0x19
        /*0a1e*/ 	.short	0x0900


	//----- nvinfo : EIATTR_PARAM_CBANK
	.align		4
        /*0a20*/ 	.byte	0x04, 0x0a
        /*0a22*/ 	.short	(.L_55 - .L_54)
	.align		4
.L_54:
        /*0a24*/ 	.word	index@(.nv.constant0._ZN7cutlass13device_kernelINS_4conv6kernel13ConvUniversalINS1_16ConvProblemShapeILNS1_8OperatorE2ELi3EEENS1_10collective14CollectiveConvINS1_47MainloopSm100TmaUmmaWarpSpecializedImplicitGemmILS5_2ELi16ELi3ELi1ELi2EN4cute5tupleIJNSA_1CILi1EEESD_SD_EEEEENSB_IJNSC_ILi128EEENSB_IJNSC_ILi64EEEEEENSB_IJNSC_ILi32EEEEEEEEENS_10bfloat16_tESM_NSA_8TiledMMAINSA_8MMA_AtomIJNSA_20SM100_MMA_F16BF16_SSISM_SM_fLi128ELi64ELNSA_4UMMA5MajorE1ELSR_1ELNSQ_7ScaleInE0ELSS_0EEEEEENSA_6LayoutISE_NSB_IJNSC_ILi0EEESW_SW_EEEEENSB_IJNSA_10UnderscoreESZ_SZ_EEEEENS7_6detail27Sm100ImplicitGemmTileTraitsINSA_13SM90_TMA_LOADENSA_14ComposedLayoutINSA_7SwizzleILi3ELi4ELi3EEENSA_18smem_ptr_flag_bitsILi16EEENSV_INSB_IJSH_NSC_ILi8EEEEEENSB_IJSD_SH_EEEEEEEvEENS13_INSA_20SM90_TMA_LOAD_IM2COLES1E_vEEEENS_8epilogue10collective18CollectiveEpilogueINS1J_23Sm100TmaWarpSpecializedILi3ELi2ELi32ELb1ELb0EEEJSL_NSB_IJNSV_ISG_SD_EENSV_ISJ_SD_EEEEESM_NSB_IJlNSB_IJSD_lllEEESW_EEESM_S1S_NS1J_6fusion15FusionCallbacksIS1N_NS1T_17LinearCombinationISM_fSM_fLNS_15FloatRoundStyleE2EEESL_S1Q_JEEENSA_5SM1004TMEM4LOAD26SM100_TMEM_LOAD_32dp32b32xES14_NS15_INS16_ILi2ELi4ELi3EEES19_NSV_INSB_IJS1A_SJ_EEENSB_IJSJ_SD_EEEEEEENSA_39AutoVectorizingCopyWithAssumedAlignmentILi128EEENSA_14SM90_TMA_STOREES27_S29_S29_EEEvvEEEEvNT_6ParamsE)
        /*0a28*/ 	.short	0x0380
        /*0a2a*/ 	.short	0x0900


	//----- nvinfo : EIATTR_SW_WAR
	.align		4
.L_55:
        /*0a2c*/ 	.byte	0x04, 0x36
        /*0a2e*/ 	.short	(.L_57 - .L_56)
.L_56:
        /*0a30*/ 	.word	0x00000008
.L_57:


//--------------------- .nv.callgraph             --------------------------
	.section	.nv.callgraph,"",@"SHT_CUDA_CALLGRAPH"
	.align	4
	.sectionentsize	8
	.align		4
        /*0000*/ 	.word	0x00000000
	.align		4
        /*0004*/ 	.word	0xffffffff
	.align		4
        /*0008*/ 	.word	index@(_ZN7cutlass13device_kernelINS_4conv6kernel13ConvUniversalINS1_16ConvProblemShapeILNS1_8OperatorE2ELi3EEENS1_10collective14CollectiveConvINS1_47MainloopSm100TmaUmmaWarpSpecializedImplicitGemmILS5_2ELi16ELi3ELi1ELi2EN4cute5tupleIJNSA_1CILi1EEESD_SD_EEEEENSB_IJNSC_ILi128EEENSB_IJNSC_ILi64EEEEEENSB_IJNSC_ILi32EEEEEEEEENS_10bfloat16_tESM_NSA_8TiledMMAINSA_8MMA_AtomIJNSA_20SM100_MMA_F16BF16_SSISM_SM_fLi128ELi64ELNSA_4UMMA5MajorE1ELSR_1ELNSQ_7ScaleInE0ELSS_0EEEEEENSA_6LayoutISE_NSB_IJNSC_ILi0EEESW_SW_EEEEENSB_IJNSA_10UnderscoreESZ_SZ_EEEEENS7_6detail27Sm100ImplicitGemmTileTraitsINSA_13SM90_TMA_LOADENSA_14ComposedLayoutINSA_7SwizzleILi3ELi4ELi3EEENSA_18smem_ptr_flag_bitsILi16EEENSV_INSB_IJSH_NSC_ILi8EEEEEENSB_IJSD_SH_EEEEEEEvEENS13_INSA_20SM90_TMA_LOAD_IM2COLES1E_vEEEENS_8epilogue10collective18CollectiveEpilogueINS1J_23Sm100TmaWarpSpecializedILi3ELi2ELi32ELb1ELb0EEEJSL_NSB_IJNSV_ISG_SD_EENSV_ISJ_SD_EEEEESM_NSB_IJlNSB_IJSD_lllEEESW_EEESM_S1S_NS1J_6fusion15FusionCallbacksIS1N_NS1T_17LinearCombinationISM_fSM_fLNS_15FloatRoundStyleE2EEESL_S1Q_JEEENSA_5SM1004TMEM4LOAD26SM100_TMEM_LOAD_32dp32b32xES14_NS15_INS16_ILi2ELi4ELi3EEES19_NSV_INSB_IJS1A_SJ_EEENSB_IJSJ_SD_EEEEEEENSA_39AutoVectorizingCopyWithAssumedAlignmentILi128EEENSA_14SM90_TMA_STOREES27_S29_S29_EEEvvEEEEvNT_6ParamsE)
	.align		4
        /*000c*/ 	.word	index@(__assertfail)
	.align		4
        /*0010*/ 	.word	0x00000000
	.align		4
        /*0014*/ 	.word	0xfffffffe
	.align		4
        /*0018*/ 	.word	0x00000000
	.align		4
        /*001c*/ 	.word	0xfffffffd
	.align		4
        /*0020*/ 	.word	0x00000000
	.align		4
        /*0024*/ 	.word	0xfffffffc


//--------------------- .nv.constant4             --------------------------
	.section	.nv.constant4,"a",@progbits
	.align	8
	.align		8
.nv.constant4:
        /*0000*/ 	.dword	__assertfail
	.align		8
        /*0008*/ 	.dword	__unnamed_1
	.align		8
        /*0010*/ 	.dword	__unnamed_2
	.align		8
        /*0018*/ 	.dword	_ZN39_INTERNAL_f8d92bb8_4_k_cu_4221fc0f_37694cuda3std3__45__cpo5beginE
	.align		8
        /*0020*/ 	.dword	_ZN39_INTERNAL_f8d92bb8_4_k_cu_4221fc0f_37694cuda3std3__45__cpo3endE
	.align		8
        /*0028*/ 	.dword	_ZN39_INTERNAL_f8d92bb8_4_k_cu_4221fc0f_37694cuda3std3__45__cpo6cbeginE
	.align		8
        /*0030*/ 	.dword	_ZN39_INTERNAL_f8d92bb8_4_k_cu_4221fc0f_37694cuda3std3__45__cpo4cendE
	.align		8
        /*0038*/ 	.dword	_ZN39_INTERNAL_f8d92bb8_4_k_cu_4221fc0f_37694cuda3std3__441_GLOBAL__N__f8d92bb8_4_k_cu_4221fc0f_37696ignoreE
	.align		8
        /*0040*/ 	.dword	_ZN39_INTERNAL_f8d92bb8_4_k_cu_4221fc0f_37694cuda3std3__419piecewise_constructE
	.align		8
        /*0048*/ 	.dword	_ZN39_INTERNAL_f8d92bb8_4_k_cu_4221fc0f_37694cuda3std3__48in_placeE
	.align		8
        /*0050*/ 	.dword	_ZN39_INTERNAL_f8d92bb8_4_k_cu_4221fc0f_37694cuda3std6ranges3__45__cpo4swapE
	.align		8
        /*0058*/ 	.dword	_ZN39_INTERNAL_f8d92bb8_4_k_cu_4221fc0f_37694cuda3std6ranges3__45__cpo9iter_moveE
	.align		8
        /*0060*/ 	.dword	_ZN39_INTERNAL_f8d92bb8_4_k_cu_4221fc0f_37694cute7productE
	.align		8
        /*0068*/ 	.dword	_ZN39_INTERNAL_f8d92bb8_4_k_cu_4221fc0f_37694cute1_E
	.align		8
        /*0070*/ 	.dword	$str$27
	.align		8
        /*0078*/ 	.dword	$str$28
	.align		8
        /*0080*/ 	.dword	$str$29
	.align		8
        /*0088*/ 	.dword	$str$30


//--------------------- .text._ZN7cutlass13device_kernelINS_4conv6kernel13ConvUniversalINS1_16ConvProblemShapeILNS1_8OperatorE2ELi3EEENS1_10collective14CollectiveConvINS1_47MainloopSm100TmaUmmaWarpSpecializedImplicitGemmILS5_2ELi16ELi3ELi1ELi2EN4cute5tupleIJNSA_1CILi1EEESD_SD_EEEEENSB_IJNSC_ILi128EEENSB_IJNSC_ILi64EEEEEENSB_IJNSC_ILi32EEEEEEEEENS_10bfloat16_tESM_NSA_8TiledMMAINSA_8MMA_AtomIJNSA_20SM100_MMA_F16BF16_SSISM_SM_fLi128ELi64ELNSA_4UMMA5MajorE1ELSR_1ELNSQ_7ScaleInE0ELSS_0EEEEEENSA_6LayoutISE_NSB_IJNSC_ILi0EEESW_SW_EEEEENSB_IJNSA_10UnderscoreESZ_SZ_EEEEENS7_6detail27Sm100ImplicitGemmTileTraitsINSA_13SM90_TMA_LOADENSA_14ComposedLayoutINSA_7SwizzleILi3ELi4ELi3EEENSA_18smem_ptr_flag_bitsILi16EEENSV_INSB_IJSH_NSC_ILi8EEEEEENSB_IJSD_SH_EEEEEEEvEENS13_INSA_20SM90_TMA_LOAD_IM2COLES1E_vEEEENS_8epilogue10collective18CollectiveEpilogueINS1J_23Sm100TmaWarpSpecializedILi3ELi2ELi32ELb1ELb0EEEJSL_NSB_IJNSV_ISG_SD_EENSV_ISJ_SD_EEEEESM_NSB_IJlNSB_IJSD_lllEEESW_EEESM_S1S_NS1J_6fusion15FusionCallbacksIS1N_NS1T_17LinearCombinationISM_fSM_fLNS_15FloatRoundStyleE2EEESL_S1Q_JEEENSA_5SM1004TMEM4LOAD26SM100_TMEM_LOAD_32dp32b32xES14_NS15_INS16_ILi2ELi4ELi3EEES19_NSV_INSB_IJS1A_SJ_EEENSB_IJSJ_SD_EEEEEEENSA_39AutoVectorizingCopyWithAssumedAlignmentILi128EEENSA_14SM90_TMA_STOREES27_S29_S29_EEEvvEEEEvNT_6ParamsE --------------------------
	.section	.text._ZN7cutlass13device_kernelINS_4conv6kernel13ConvUniversalINS1_16ConvProblemShapeILNS1_8OperatorE2ELi3EEENS1_10collective14CollectiveConvINS1_47MainloopSm100TmaUmmaWarpSpecializedImplicitGemmILS5_2ELi16ELi3ELi1ELi2EN4cute5tupleIJNSA_1CILi1EEESD_SD_EEEEENSB_IJNSC_ILi128EEENSB_IJNSC_ILi64EEEEEENSB_IJNSC_ILi32EEEEEEEEENS_10bfloat16_tESM_NSA_8TiledMMAINSA_8MMA_AtomIJNSA_20SM100_MMA_F16BF16_SSISM_SM_fLi128ELi64ELNSA_4UMMA5MajorE1ELSR_1ELNSQ_7ScaleInE0ELSS_0EEEEEENSA_6LayoutISE_NSB_IJNSC_ILi0EEESW_SW_EEEEENSB_IJNSA_10UnderscoreESZ_SZ_EEEEENS7_6detail27Sm100ImplicitGemmTileTraitsINSA_13SM90_TMA_LOADENSA_14ComposedLayoutINSA_7SwizzleILi3ELi4ELi3EEENSA_18smem_ptr_flag_bitsILi16EEENSV_INSB_IJSH_NSC_ILi8EEEEEENSB_IJSD_SH_EEEEEEEvEENS13_INSA_20SM90_TMA_LOAD_IM2COLES1E_vEEEENS_8epilogue10collective18CollectiveEpilogueINS1J_23Sm100TmaWarpSpecializedILi3ELi2ELi32ELb1ELb0EEEJSL_NSB_IJNSV_ISG_SD_EENSV_ISJ_SD_EEEEESM_NSB_IJlNSB_IJSD_lllEEESW_EEESM_S1S_NS1J_6fusion15FusionCallbacksIS1N_NS1T_17LinearCombinationISM_fSM_fLNS_15FloatRoundStyleE2EEESL_S1Q_JEEENSA_5SM1004TMEM4LOAD26SM100_TMEM_LOAD_32dp32b32xES14_NS15_INS16_ILi2ELi4ELi3EEES19_NSV_INSB_IJS1A_SJ_EEENSB_IJSJ_SD_EEEEEEENSA_39AutoVectorizingCopyWithAssumedAlignmentILi128EEENSA_14SM90_TMA_STOREES27_S29_S29_EEEvvEEEEvNT_6ParamsE,"ax",@progbits
	.align	128
.text._ZN7cutlass13device_kernelINS_4conv6kernel13ConvUniversalINS1_16ConvProblemShapeILNS1_8OperatorE2ELi3EEENS1_10collective14CollectiveConvINS1_47MainloopSm100TmaUmmaWarpSpecializedImplicitGemmILS5_2ELi16ELi3ELi1ELi2EN4cute5tupleIJNSA_1CILi1EEESD_SD_EEEEENSB_IJNSC_ILi128EEENSB_IJNSC_ILi64EEEEEENSB_IJNSC_ILi32EEEEEEEEENS_10bfloat16_tESM_NSA_8TiledMMAINSA_8MMA_AtomIJNSA_20SM100_MMA_F16BF16_SSISM_SM_fLi128ELi64ELNSA_4UMMA5MajorE1ELSR_1ELNSQ_7ScaleInE0ELSS_0EEEEEENSA_6LayoutISE_NSB_IJNSC_ILi0EEESW_SW_EEEEENSB_IJNSA_10UnderscoreESZ_SZ_EEEEENS7_6detail27Sm100ImplicitGemmTileTraitsINSA_13SM90_TMA_LOADENSA_14ComposedLayoutINSA_7SwizzleILi3ELi4ELi3EEENSA_18smem_ptr_flag_bitsILi16EEENSV_INSB_IJSH_NSC_ILi8EEEEEENSB_IJSD_SH_EEEEEEEvEENS13_INSA_20SM90_TMA_LOAD_IM2COLES1E_vEEEENS_8epilogue10collective18CollectiveEpilogueINS1J_23Sm100TmaWarpSpecializedILi3ELi2ELi32ELb1ELb0EEEJSL_NSB_IJNSV_ISG_SD_EENSV_ISJ_SD_EEEEESM_NSB_IJlNSB_IJSD_lllEEESW_EEESM_S1S_NS1J_6fusion15FusionCallbacksIS1N_NS1T_17LinearCombinationISM_fSM_fLNS_15FloatRoundStyleE2EEESL_S1Q_JEEENSA_5SM1004TMEM4LOAD26SM100_TMEM_LOAD_32dp32b32xES14_NS15_INS16_ILi2ELi4ELi3EEES19_NSV_INSB_IJS1A_SJ_EEENSB_IJSJ_SD_EEEEEEENSA_39AutoVectorizingCopyWithAssumedAlignmentILi128EEENSA_14SM90_TMA_STOREES27_S29_S29_EEEvvEEEEvNT_6ParamsE:
        .type           _ZN7cutlass13device_kernelINS_4conv6kernel13ConvUniversalINS1_16ConvProblemShapeILNS1_8OperatorE2ELi3EEENS1_10collective14CollectiveConvINS1_47MainloopSm100TmaUmmaWarpSpecializedImplicitGemmILS5_2ELi16ELi3ELi1ELi2EN4cute5tupleIJNSA_1CILi1EEESD_SD_EEEEENSB_IJNSC_ILi128EEENSB_IJNSC_ILi64EEEEEENSB_IJNSC_ILi32EEEEEEEEENS_10bfloat16_tESM_NSA_8TiledMMAINSA_8MMA_AtomIJNSA_20SM100_MMA_F16BF16_SSISM_SM_fLi128ELi64ELNSA_4UMMA5MajorE1ELSR_1ELNSQ_7ScaleInE0ELSS_0EEEEEENSA_6LayoutISE_NSB_IJNSC_ILi0EEESW_SW_EEEEENSB_IJNSA_10UnderscoreESZ_SZ_EEEEENS7_6detail27Sm100ImplicitGemmTileTraitsINSA_13SM90_TMA_LOADENSA_14ComposedLayoutINSA_7SwizzleILi3ELi4ELi3EEENSA_18smem_ptr_flag_bitsILi16EEENSV_INSB_IJSH_NSC_ILi8EEEEEENSB_IJSD_SH_EEEEEEEvEENS13_INSA_20SM90_TMA_LOAD_IM2COLES1E_vEEEENS_8epilogue10collective18CollectiveEpilogueINS1J_23Sm100TmaWarpSpecializedILi3ELi2ELi32ELb1ELb0EEEJSL_NSB_IJNSV_ISG_SD_EENSV_ISJ_SD_EEEEESM_NSB_IJlNSB_IJSD_lllEEESW_EEESM_S1S_NS1J_6fusion15FusionCallbacksIS1N_NS1T_17LinearCombinationISM_fSM_fLNS_15FloatRoundStyleE2EEESL_S1Q_JEEENSA_5SM1004TMEM4LOAD26SM100_TMEM_LOAD_32dp32b32xES14_NS15_INS16_ILi2ELi4ELi3EEES19_NSV_INSB_IJS1A_SJ_EEENSB_IJSJ_SD_EEEEEEENSA_39AutoVectorizingCopyWithAssumedAlignmentILi128EEENSA_14SM90_TMA_STOREES27_S29_S29_EEEvvEEEEvNT_6ParamsE,@function
        .size           _ZN7cutlass13device_kernelINS_4conv6kernel13ConvUniversalINS1_16ConvProblemShapeILNS1_8OperatorE2ELi3EEENS1_10collective14CollectiveConvINS1_47MainloopSm100TmaUmmaWarpSpecializedImplicitGemmILS5_2ELi16ELi3ELi1ELi2EN4cute5tupleIJNSA_1CILi1EEESD_SD_EEEEENSB_IJNSC_ILi128EEENSB_IJNSC_ILi64EEEEEENSB_IJNSC_ILi32EEEEEEEEENS_10bfloat16_tESM_NSA_8TiledMMAINSA_8MMA_AtomIJNSA_20SM100_MMA_F16BF16_SSISM_SM_fLi128ELi64ELNSA_4UMMA5MajorE1ELSR_1ELNSQ_7ScaleInE0ELSS_0EEEEEENSA_6LayoutISE_NSB_IJNSC_ILi0EEESW_SW_EEEEENSB_IJNSA_10UnderscoreESZ_SZ_EEEEENS7_6detail27Sm100ImplicitGemmTileTraitsINSA_13SM90_TMA_LOADENSA_14ComposedLayoutINSA_7SwizzleILi3ELi4ELi3EEENSA_18smem_ptr_flag_bitsILi16EEENSV_INSB_IJSH_NSC_ILi8EEEEEENSB_IJSD_SH_EEEEEEEvEENS13_INSA_20SM90_TMA_LOAD_IM2COLES1E_vEEEENS_8epilogue10collective18CollectiveEpilogueINS1J_23Sm100TmaWarpSpecializedILi3ELi2ELi32ELb1ELb0EEEJSL_NSB_IJNSV_ISG_SD_EENSV_ISJ_SD_EEEEESM_NSB_IJlNSB_IJSD_lllEEESW_EEESM_S1S_NS1J_6fusion15FusionCallbacksIS1N_NS1T_17LinearCombinationISM_fSM_fLNS_15FloatRoundStyleE2EEESL_S1Q_JEEENSA_5SM1004TMEM4LOAD26SM100_TMEM_LOAD_32dp32b32xES14_NS15_INS16_ILi2ELi4ELi3EEES19_NSV_INSB_IJS1A_SJ_EEENSB_IJSJ_SD_EEEEEEENSA_39AutoVectorizingCopyWithAssumedAlignmentILi128EEENSA_14SM90_TMA_STOREES27_S29_S29_EEEvvEEEEvNT_6ParamsE,(.L_x_180 - _ZN7cutlass13device_kernelINS_4conv6kernel13ConvUniversalINS1_16ConvProblemShapeILNS1_8OperatorE2ELi3EEENS1_10collective14CollectiveConvINS1_47MainloopSm100TmaUmmaWarpSpecializedImplicitGemmILS5_2ELi16ELi3ELi1ELi2EN4cute5tupleIJNSA_1CILi1EEESD_SD_EEEEENSB_IJNSC_ILi128EEENSB_IJNSC_ILi64EEEEEENSB_IJNSC_ILi32EEEEEEEEENS_10bfloat16_tESM_NSA_8TiledMMAINSA_8MMA_AtomIJNSA_20SM100_MMA_F16BF16_SSISM_SM_fLi128ELi64ELNSA_4UMMA5MajorE1ELSR_1ELNSQ_7ScaleInE0ELSS_0EEEEEENSA_6LayoutISE_NSB_IJNSC_ILi0EEESW_SW_EEEEENSB_IJNSA_10UnderscoreESZ_SZ_EEEEENS7_6detail27Sm100ImplicitGemmTileTraitsINSA_13SM90_TMA_LOADENSA_14ComposedLayoutINSA_7SwizzleILi3ELi4ELi3EEENSA_18smem_ptr_flag_bitsILi16EEENSV_INSB_IJSH_NSC_ILi8EEEEEENSB_IJSD_SH_EEEEEEEvEENS13_INSA_20SM90_TMA_LOAD_IM2COLES1E_vEEEENS_8epilogue10collective18CollectiveEpilogueINS1J_23Sm100TmaWarpSpecializedILi3ELi2ELi32ELb1ELb0EEEJSL_NSB_IJNSV_ISG_SD_EENSV_ISJ_SD_EEEEESM_NSB_IJlNSB_IJSD_lllEEESW_EEESM_S1S_NS1J_6fusion15FusionCallbacksIS1N_NS1T_17LinearCombinationISM_fSM_fLNS_15FloatRoundStyleE2EEESL_S1Q_JEEENSA_5SM1004TMEM4LOAD26SM100_TMEM_LOAD_32dp32b32xES14_NS15_INS16_ILi2ELi4ELi3EEES19_NSV_INSB_IJS1A_SJ_EEENSB_IJSJ_SD_EEEEEEENSA_39AutoVectorizingCopyWithAssumedAlignmentILi128EEENSA_14SM90_TMA_STOREES27_S29_S29_EEEvvEEEEvNT_6ParamsE)
        .other          _ZN7cutlass13device_kernelINS_4conv6kernel13ConvUniversalINS1_16ConvProblemShapeILNS1_8OperatorE2ELi3EEENS1_10collective14CollectiveConvINS1_47MainloopSm100TmaUmmaWarpSpecializedImplicitGemmILS5_2ELi16ELi3ELi1ELi2EN4cute5tupleIJNSA_1CILi1EEESD_SD_EEEEENSB_IJNSC_ILi128EEENSB_IJNSC_ILi64EEEEEENSB_IJNSC_ILi32EEEEEEEEENS_10bfloat16_tESM_NSA_8TiledMMAINSA_8MMA_AtomIJNSA_20SM100_MMA_F16BF16_SSISM_SM_fLi128ELi64ELNSA_4UMMA5MajorE1ELSR_1ELNSQ_7ScaleInE0ELSS_0EEEEEENSA_6LayoutISE_NSB_IJNSC_ILi0EEESW_SW_EEEEENSB_IJNSA_10UnderscoreESZ_SZ_EEEEENS7_6detail27Sm100ImplicitGemmTileTraitsINSA_13SM90_TMA_LOADENSA_14ComposedLayoutINSA_7SwizzleILi3ELi4ELi3EEENSA_18smem_ptr_flag_bitsILi16EEENSV_INSB_IJSH_NSC_ILi8EEEEEENSB_IJSD_SH_EEEEEEEvEENS13_INSA_20SM90_TMA_LOAD_IM2COLES1E_vEEEENS_8epilogue10collective18CollectiveEpilogueINS1J_23Sm100TmaWarpSpecializedILi3ELi2ELi32ELb1ELb0EEEJSL_NSB_IJNSV_ISG_SD_EENSV_ISJ_SD_EEEEESM_NSB_IJlNSB_IJSD_lllEEESW_EEESM_S1S_NS1J_6fusion15FusionCallbacksIS1N_NS1T_17LinearCombinationISM_fSM_fLNS_15FloatRoundStyleE2EEESL_S1Q_JEEENSA_5SM1004TMEM4LOAD26SM100_TMEM_LOAD_32dp32b32xES14_NS15_INS16_ILi2ELi4ELi3EEES19_NSV_INSB_IJS1A_SJ_EEENSB_IJSJ_SD_EEEEEEENSA_39AutoVectorizingCopyWithAssumedAlignmentILi128EEENSA_14SM90_TMA_STOREES27_S29_S29_EEEvvEEEEvNT_6ParamsE,@"STO_CUDA_ENTRY STV_DEFAULT"
_ZN7cutlass13device_kernelINS_4conv6kernel13ConvUniversalINS1_16ConvProblemShapeILNS1_8OperatorE2ELi3EEENS1_10collective14CollectiveConvINS1_47MainloopSm100TmaUmmaWarpSpecializedImplicitGemmILS5_2ELi16ELi3ELi1ELi2EN4cute5tupleIJNSA_1CILi1EEESD_SD_EEEEENSB_IJNSC_ILi128EEENSB_IJNSC_ILi64EEEEEENSB_IJNSC_ILi32EEEEEEEEENS_10bfloat16_tESM_NSA_8TiledMMAINSA_8MMA_AtomIJNSA_20SM100_MMA_F16BF16_SSISM_SM_fLi128ELi64ELNSA_4UMMA5MajorE1ELSR_1ELNSQ_7ScaleInE0ELSS_0EEEEEENSA_6LayoutISE_NSB_IJNSC_ILi0EEESW_SW_EEEEENSB_IJNSA_10UnderscoreESZ_SZ_EEEEENS7_6detail27Sm100ImplicitGemmTileTraitsINSA_13SM90_TMA_LOADENSA_14ComposedLayoutINSA_7SwizzleILi3ELi4ELi3EEENSA_18smem_ptr_flag_bitsILi16EEENSV_INSB_IJSH_NSC_ILi8EEEEEENSB_IJSD_SH_EEEEEEEvEENS13_INSA_20SM90_TMA_LOAD_IM2COLES1E_vEEEENS_8epilogue10collective18CollectiveEpilogueINS1J_23Sm100TmaWarpSpecializedILi3ELi2ELi32ELb1ELb0EEEJSL_NSB_IJNSV_ISG_SD_EENSV_ISJ_SD_EEEEESM_NSB_IJlNSB_IJSD_lllEEESW_EEESM_S1S_NS1J_6fusion15FusionCallbacksIS1N_NS1T_17LinearCombinationISM_fSM_fLNS_15FloatRoundStyleE2EEESL_S1Q_JEEENSA_5SM1004TMEM4LOAD26SM100_TMEM_LOAD_32dp32b32xES14_NS15_INS16_ILi2ELi4ELi3EEES19_NSV_INSB_IJS1A_SJ_EEENSB_IJSJ_SD_EEEEEEENSA_39AutoVectorizingCopyWithAssumedAlignmentILi128EEENSA_14SM90_TMA_STOREES27_S29_S29_EEEvvEEEEvNT_6ParamsE:
[----:B------:R-:W1:Y:S01]  /*0000*/  LDC R1, c[0x0][0x37c] ;  /* 0x0000df00ff017b82 */ /* 0x000e620000000800 */
[----:B------:R-:W2:Y:S07]  /*0010*/  S2R R99, SR_TID.X ;  /* 0x0000000000637919 */ /* 0x000eae0000002100 */
[----:B------:R-:W3:Y:S01]  /*0020*/  LDC.64 R2, c[0x0][0x990] ;  /* 0x00026400ff027b82 */ /* 0x000ee20000000a00 */
[----:B------:R-:W-:Y:S01]  /*0030*/  ELECT P2, URZ, PT ;  /* 0x0000000000ff782f */ /* 0x000fe20003840000 */
[----:B-1----:R-:W-:Y:S01]  /*0040*/  VIADD R1, R1, 0xfffffff8 ;  /* 0xfffffff801017836 */ /* 0x002fe20000000000 */
[----:B------:R-:W-:-:S02]  /*0050*/  PRMT R94, RZ, 0x7610, R94 ;  /* 0x00007610ff5e7816 */ /* 0x000fc4000000005e */
[----:B---3--:R-:W-:-:S04]  /*0060*/  ISETP.NE.U32.AND P0, PT, R2, RZ, PT ;  /* 0x000000ff0200720c */ /* 0x008fc80003f05070 */
[----:B------:R-:W-:Y:S02]  /*0070*/  ISETP.NE.AND.EX P0, PT, R3, RZ, PT, P0 ;  /* 0x000000ff0300720c */ /* 0x000fe40003f05300 */
[----:B--2---:R-:W-:-:S05]  /*0080*/  SHF.R.U32.HI R95, RZ, 0x5, R99 ;  /* 0x00000005ff5f7819 */ /* 0x004fca0000011663 */
[----:B------:R-:W1:Y:S02]  /*0090*/  SHFL.IDX PT, R0, R95, RZ, 0x1f ;  /* 0x00001fff5f007589 */ /* 0x000e6400000e0000 */
[----:B-1----:R-:W-:-:S04]  /*00a0*/  R2UR UR15, R0 ;  /* 0x00000000000f72ca */ /* 0x002fc800000e0000 */
[----:B------:R-:W-:Y:S05]  /*00b0*/  @P0 BRA `(.L_x_0) ;  /* 0x0000000000300947 */ /* 0x000fea0003800000 */
[----:B------:R-:W1:Y:S02]  /*00c0*/  LDCU.64 UR4, c[0x0][0x988] ;  /* 0x00013100ff0477ac */ /* 0x000e640008000a00 */
[----:B-1----:R-:W-:-:S04]  /*00d0*/  UISETP.NE.U32.AND UP0, UPT, UR4, URZ, UPT ;  /* 0x000000ff0400728c */ /* 0x002fc8000bf05070 */
[----:B------:R-:W-:-:S09]  /*00e0*/  UISETP.NE.AND.EX UP0, UPT, UR5, URZ, UPT, UP0 ;  /* 0x000000ff0500728c */ /* 0x000fd2000bf05300 */
[----:B------:R-:W-:Y:S05]  /*00f0*/  BRA.U !UP0, `(.L_x_1) ;  /* 0x0000000108147547 */ /* 0x000fea000b800000 */
[----:B------:R-:W1:Y:S01]  /*0100*/  LDC.64 R4, c[0x0][0x988] ;  /* 0x00026200ff047b82 */ /* 0x000e620000000a00 */
[----:B------:R-:W1:Y:S02]  /*0110*/  LDCU.64 UR4, c[0x0][0x358] ;  /* 0x00006b00ff0477ac */ /* 0x000e640008000a00 */
[----:B-1----:R1:W5:Y:S01]  /*0120*/  LDG.E R41, desc[UR4][R4.64] ;  /* 0x0000000404297981 */ /* 0x002362000c1e1900 */
[----:B------:R-:W-:Y:S01]  /*0130*/  HFMA2 R94, -RZ, RZ, 0, 5.9604644775390625e-08 ;  /* 0x00000001ff5e7431 */ /* 0x000fe200000001ff */
[----:B------:R-:W-:Y:S05]  /*0140*/  BRA `(.L_x_0) ;  /* 0x00000000000c7947 */ /* 0x000fea0003800000 */
.L_x_1:
[----:B------:R-:W1:Y:S01]  /*0150*/  LDCU UR4, c[0x0][0x980] ;  /* 0x00013000ff0477ac */ /* 0x000e620008000800 */
[----:B------:R-:W-:Y:S01]  /*0160*/  HFMA2 R94, -RZ, RZ, 0, 5.9604644775390625e-08 ;  /* 0x00000001ff5e7431 */ /* 0x000fe200000001ff */
[----:B-1----:R-:W-:-:S07]  /*0170*/  MOV R41, UR4 ;  /* 0x0000000400297c02 */ /* 0x002fce0008000f00 */
.L_x_0:
[----:B------:R-:W2:Y:S02]  /*0180*/  LDCU.64 UR4, c[0x0][0x9b0] ;  /* 0x00013600ff0477ac */ /* 0x000ea40008000a00 */
[----:B--2---:R-:W-:-:S04]  /*0190*/  UISETP.NE.U32.AND UP0, UPT, UR4, URZ, UPT ;  /* 0x000000ff0400728c */ /* 0x004fc8000bf05070 */
[----:B------:R-:W-:-:S09]  /*01a0*/  UISETP.NE.AND.EX UP0, UPT, UR5, URZ, UPT, UP0 ;  /* 0x000000ff0500728c */ /* 0x000fd2000bf05300 */
[----:B------:R-:W-:Y:S05]  /*01b0*/  BRA.U UP0, `(.L_x_2) ;  /* 0x0000000100287547 */ /* 0x000fea000b800000 */
[----:B------:R-:W2:Y:S02]  /*01c0*/  LDCU.64 UR4, c[0x0][0x9a8] ;  /* 0x00013500ff0477ac */ /* 0x000ea40008000a00 */
[----:B--2---:R-:W-:-:S04]  /*01d0*/  UISETP.NE.U32.AND UP0, UPT, UR4, URZ, UPT ;  /* 0x000000ff0400728c */ /* 0x004fc8000bf05070 */
[----:B------:R-:W-:-:S09]  /*01e0*/  UISETP.NE.AND.EX UP0, UPT, UR5, URZ, UPT, UP0 ;  /* 0x000000ff0500728c */ /* 0x000fd2000bf05300 */
[----:B------:R-:W-:Y:S05]  /*01f0*/  BRA.U !UP0, `(.L_x_3) ;  /* 0x0000000108107547 */ /* 0x000fea000b800000 */
[----:B------:R-:W2:Y:S01]  /*0200*/  LDC.64 R38, c[0x0][0x9a8] ;  /* 0x00026a00ff267b82 */ /* 0x000ea20000000a00 */
[----:B------:R-:W2:Y:S02]  /*0210*/  LDCU.64 UR4, c[0x0][0x358] ;  /* 0x00006b00ff0477ac */ /* 0x000ea40008000a00 */
[----:B--2---:R2:W5:Y:S01]  /*0220*/  LDG.E R38, desc[UR4][R38.64] ;  /* 0x0000000426267981 */ /* 0x004562000c1e1900 */
[----:B------:R-:W-:Y:S05]  /*0230*/  BRA `(.L_x_2) ;  /* 0x0000000000087947 */ /* 0x000fea0003800000 */
.L_x_3:
[----:B------:R-:W2:Y:S02]  /*0240*/  LDCU UR4, c[0x0][0x9a0] ;  /* 0x00013400ff0477ac */ /* 0x000ea40008000800 */
[----:B--2---:R-:W-:Y:S02]  /*0250*/  MOV R38, UR4 ;  /* 0x0000000400267c02 */ /* 0x004fe40008000f00 */
.L_x_2:
[----:B-1----:R-:W1:Y:S01]  /*0260*/  LDC.64 R4, c[0x0][0x988] ;  /* 0x00026200ff047b82 */ /* 0x002e620000000a00 */
[----:B------:R-:W-:Y:S01]  /*0270*/  IMAD.U32 R0, RZ, RZ, UR15 ;  /* 0x0000000fff007e24 */ /* 0x000fe2000f8e00ff */
[----:B------:R-:W-:Y:S01]  /*0280*/  ISETP.EQ.U32.AND P4, PT, R2, RZ, PT ;  /* 0x000000ff0200720c */ /* 0x000fe20003f82070 */
[----:B------:R-:W-:Y:S03]  /*0290*/  BSSY.RECONVERGENT B0, `(.L_x_4) ;  /* 0x0000012000007945 */ /* 0x000fe60003800200 */
[----:B------:R-:W-:Y:S02]  /*02a0*/  ISETP.NE.OR P1, PT, R0, 0x1, !P2 ;  /* 0x000000010000780c */ /* 0x000fe40005725670 */
[----:B-1----:R-:W-:-:S04]  /*02b0*/  ISETP.NE.U32.AND P0, PT, R4, RZ, PT ;  /* 0x000000ff0400720c */ /* 0x002fc80003f05070 */
[----:B------:R-:W-:-:S13]  /*02c0*/  ISETP.NE.AND.EX P0, PT, R5, RZ, PT, P0 ;  /* 0x000000ff0500720c */ /* 0x000fda0003f05300 */
[----:B------:R-:W-:Y:S01]  /*02d0*/  VOTEU.ANY UP3, P0 ;  /* 0x0000000000ff7886 */ /* 0x000fe20000060100 */
[----:B------:R-:W-:Y:S02]  /*02e0*/  PLOP3.LUT P3, PT, PT, PT, UP3, 0x80, 0x8 ;  /* 0x000000000008781c */ /* 0x000fe40003f6f038 */
[----:B------:R-:W-:Y:S02]  /*02f0*/  ISETP.NE.OR P0, PT, R0, 0x3, !P2 ;  /* 0x000000030000780c */ /* 0x000fe40005705670 */
[----:B------:R-:W-:-:S04]  /*0300*/  ISETP.EQ.OR.EX P5, PT, R3, RZ, !P3, P4 ;  /* 0x000000ff0300720c */ /* 0x000fc80005fa2740 */
[----:B------:R-:W-:Y:S01]  /*0310*/  P2R R98, PR, RZ, 0x20 ;  /* 0x00000020ff627803 */ /* 0x000fe20000000000 */
[----:B------:R-:W-:Y:S05]  /*0320*/  @P1 BRA `(.L_x_5) ;  /* 0x0000000000201947 */ /* 0x000fea0003800000 */
[----:B------:R-:W1:Y:S02]  /*0330*/  LDCU.64 UR4, c[0x0][0x348] ;  /* 0x00006900ff0477ac */ /* 0x000e640008000a00 */
[----:B-1----:R-:W-:Y:S02]  /*0340*/  UIADD3 UR6, UP1, UPT, UR4, 0x80, URZ ;  /* 0x0000008004067890 */ /* 0x002fe4000ff3e0ff */
[----:B------:R-:W-:Y:S02]  /*0350*/  UIADD3 UR4, UP0, UPT, UR4, 0x180, URZ ;  /* 0x0000018004047890 */ /* 0x000fe4000ff1e0ff */
[----:B------:R-:W-:Y:S02]  /*0360*/  UIADD3.X UR7, UPT, UPT, URZ, UR5, URZ, UP1, !UPT ;  /* 0x00000005ff077290 */ /* 0x000fe40008ffe4ff */
[----:B------:R-:W-:-:S07]  /*0370*/  UIADD3.X UR5, UPT, UPT, URZ, UR5, URZ, UP0, !UPT ;  /* 0x00000005ff057290 */ /* 0x000fce00087fe4ff */
[----:B------:R1:W-:Y:S02]  /*0380*/  UTMACCTL.PF [UR6] ;  /* 0x00000000060079b9 */ /* 0x0003e40008040000 */
[----:B------:R1:W-:Y:S02]  /*0390*/  UTMACCTL.PF [UR4] ;  /* 0x00000000040079b9 */ /* 0x0003e40008040000 */
[----:B-1----:R-:W-:Y:S01]  /*03a0*/  NOP ;  /* 0x0000000000007918 */ /* 0x002fe20000000000 */
.L_x_5:
[----:B------:R-:W-:Y:S05]  /*03b0*/  BSYNC.RECONVERGENT B0 ;  /* 0x0000000000007941 */ /* 0x000fea0003800200 */
.L_x_4:
[----:B------:R-:W-:Y:S04]  /*03c0*/  BSSY.RECONVERGENT B0, `(.L_x_6) ;  /* 0x000000a000007945 */ /* 0x000fe80003800200 */
        /* <DEDUP_REMOVED lines=9> */
.L_x_7:
[----:B------:R-:W-:Y:S05]  /*0460*/  BSYNC.RECONVERGENT B0 ;  /* 0x0000000000007941 */ /* 0x000fea0003800200 */
.L_x_6:
[----:B------:R-:W-:Y:S01]  /*0470*/  UPLOP3.LUT UP2, UPT, UPT, UPT, UPT, 0x80, 0x8 ;  /* 0x000000000008789c */ /* 0x000fe20003f4f070 */
[----:B------:R-:W-:Y:S10]  /*0480*/  @!P5 BRA `(.L_x_8) ;  /* 0x000000000024d947 */ /* 0x000ff40003800000 */
[----:B------:R-:W-:Y:S01]  /*0490*/  ISETP.NE.U32.AND P1, PT, R2, RZ, PT ;  /* 0x000000ff0200720c */ /* 0x000fe20003f25070 */
[----:B------:R-:W-:Y:S01]  /*04a0*/  USEL UR4, URZ, 0xffffffff, UP3 ;  /* 0xffffffffff047887 */ /* 0x000fe20009800000 */
[----:B-----5:R-:W-:Y:S02]  /*04b0*/  FSETP.NEU.AND P0, PT, R41, RZ, PT ;  /* 0x000000ff2900720b */ /* 0x020fe40003f0d000 */
[----:B------:R-:W-:-:S11]  /*04c0*/  ISETP.NE.AND.EX P1, PT, R3, RZ, PT, P1 ;  /* 0x000000ff0300720c */ /* 0x000fd60003f25310 */
[----:B------:R-:W-:Y:S02]  /*04d0*/  VOTEU.ANY UP0, P0 ;  /* 0x0000000000ff7886 */ /* 0x000fe40000000100 */
[----:B------:R-:W-:-:S05]  /*04e0*/  VOTEU.ANY UP1, P1 ;  /* 0x0000000000ff7886 */ /* 0x000fca0000820100 */
[----:B------:R-:W-:-:S04]  /*04f0*/  @!UP1 USEL UR4, URZ, 0xffffffff, UP0 ;  /* 0xffffffffff049887 */ /* 0x000fc80008000000 */
[----:B------:R-:W-:-:S04]  /*0500*/  ULOP3.LUT UR4, UR4, 0x1, URZ, 0xc0, !UPT ;  /* 0x0000000104047892 */ /* 0x000fc8000f8ec0ff */
[----:B------:R-:W-:-:S11]  /*0510*/  UISETP.NE.U32.AND UP2, UPT, UR4, 0x1, UPT ;  /* 0x000000010400788c */ /* 0x000fd6000bf45070 */
.L_x_8:
[----:B------:R-:W1:Y:S01]  /*0520*/  SHFL.IDX PT, R2, R95, RZ, 0x1f ;  /* 0x00001fff5f027589 */ /* 0x000e6200000e0000 */
[----:B------:R-:W-:-:S04]  /*0530*/  UISETP.NE.AND UP0, UPT, UR15, 0x2, UPT ;  /* 0x000000020f00788c */ /* 0x000fc8000bf05270 */
[----:B------:R-:W-:Y:S01]  /*0540*/  USEL UR46, URZ, 0x1, UP0 ;  /* 0x00000001ff2e7887 */ /* 0x000fe20008000000 */
[----:B-1----:R-:W-:-:S13]  /*0550*/  ISETP.NE.AND P0, PT, R2, RZ, PT ;  /* 0x000000ff0200720c */ /* 0x002fda0003f05270 */
[----:B------:R-:W-:Y:S05]  /*0560*/  @P0 BRA `(.L_x_9) ;  /* 0x0000000000b40947 */ /* 0x000fea0003800000 */
[----:B------:R-:W-:Y:S01]  /*0570*/  ELECT P0, URZ, PT ;  /* 0x0000000000ff782f */ /* 0x000fe20003800000 */
[----:B------:R-:W-:-:S12]  /*0580*/  BSSY.RECONVERGENT B0, `(.L_x_9) ;  /* 0x000002b000007945 */ /* 0x000fd80003800200 */
[----:B------:R-:W-:Y:S05]  /*0590*/  @!P0 BRA `(.L_x_10) ;  /* 0x0000000000a48947 */ /* 0x000fea0003800000 */
[----:B------:R-:W1:Y:S01]  /*05a0*/  S2UR UR4, SR_CgaCtaId ;  /* 0x00000000000479c3 */ /* 0x000e620000008800 */
[----:B------:R-:W-:Y:S01]  /*05b0*/  UMOV UR5, 0x400 ;  /* 0x0000040000057882 */ /* 0x000fe20000000000 */
[----:B------:R-:W-:Y:S02]  /*05c0*/  UMOV UR6, 0x1 ;  /* 0x0000000100067882 */ /* 0x000fe40000000000 */
[----:B------:R-:W-:-:S04]  /*05d0*/  UIADD3 UR6, UPT, UPT, -UR6, 0x100000, URZ ;  /* 0x0010000006067890 */ /* 0x000fc8000fffe1ff */
[----:B------:R-:W-:Y:S02]  /*05e0*/  USHF.L.U32 UR7, UR6, 0xb, URZ ;  /* 0x0000000b06077899 */ /* 0x000fe400080006ff */
[----:B------:R-:W-:Y:S02]  /*05f0*/  USHF.L.U32 UR6, UR6, 0x1, URZ ;  /* 0x0000000106067899 */ /* 0x000fe400080006ff */
[----:B-1----:R-:W-:Y:S01]  /*0600*/  ULEA UR4, UR4, UR5, 0x18 ;  /* 0x0000000504047291 */ /* 0x002fe2000f8ec0ff */
[----:B------:R-:W1:Y:S11]  /*0610*/  FENCE.VIEW.ASYNC.S ;  /* 0x00000000000073c6 */ /* 0x000e760000000000 */
[----:B-1----:R1:W3:Y:S01]  /*0620*/  SYNCS.EXCH.64 URZ, [UR4], UR6 ;  /* 0x0000000604ff75b2 */ /* 0x0022e20008000100 */
[----:B------:R1:W4:Y:S01]  /*0630*/  SYNCS.EXCH.64 URZ, [UR4+0x80], UR6 ;  /* 0x0000800604ff75b2 */ /* 0x0003220008000100 */
[----:B------:R1:W1:Y:S01]  /*0640*/  SYNCS.EXCH.64 URZ, [UR4+0x8], UR6 ;  /* 0x0000080604ff75b2 */ /* 0x0002620008000100 */
        /* <DEDUP_REMOVED lines=29> */
[----:B---34-:R-:W-:Y:S01]  /*0820*/  NOP ;  /* 0x0000000000007918 */ /* 0x018fe20000000000 */
.L_x_10:
[----:B-1----:R-:W-:Y:S05]  /*0830*/  BSYNC.RECONVERGENT B0 ;  /* 0x0000000000007941 */ /* 0x002fea0003800200 */
.L_x_9:
[----:B------:R-:W1:Y:S01]  /*0840*/  SHFL.IDX PT, R2, R95, RZ, 0x1f ;  /* 0x00001fff5f027589 */ /* 0x000e6200000e0000 */
[----:B------:R-:W-:Y:S01]  /*0850*/  NOP ;  /* 0x0000000000007918 */ /* 0x000fe20000000000 */
[----:B-1----:R-:W-:-:S13]  /*0860*/  ISETP.NE.AND P0, PT, R2, 0x1, PT ;  /* 0x000000010200780c */ /* 0x002fda0003f05270 */
[----:B------:R-:W-:Y:S05]  /*0870*/  @P0 BRA `(.L_x_11) ;  /* 0x0000000000500947 */ /* 0x000fea0003800000 */
[----:B------:R-:W1:Y:S01]  /*0880*/  S2UR UR4, SR_CgaCtaId ;  /* 0x00000000000479c3 */ /* 0x000e620000008800 */
[----:B------:R-:W-:Y:S01]  /*0890*/  UMOV UR5, 0x400 ;  /* 0x0000040000057882 */ /* 0x000fe20000000000 */
[----:B------:R-:W-:Y:S01]  /*08a0*/  UMOV UR8, 0x20 ;  /* 0x0000002000087882 */ /* 0x000fe20000000000 */
[----:B------:R-:W-:Y:S01]  /*08b0*/  UMOV UR6, 0x80 ;  /* 0x0000008000067882 */ /* 0x000fe20000000000 */
[----:B------:R-:W-:-:S04]  /*08c0*/  UIADD3 UR8, UPT, UPT, -UR8, 0x100000, URZ ;  /* 0x0010000008087890 */ /* 0x000fc8000fffe1ff */
[----:B------:R-:W-:Y:S02]  /*08d0*/  USHF.L.U32 UR9, UR8, 0xb, URZ ;  /* 0x0000000b08097899 */ /* 0x000fe400080006ff */
[----:B------:R-:W-:Y:S02]  /*08e0*/  USHF.L.U32 UR8, UR8, 0x1, URZ ;  /* 0x0000000108087899 */ /* 0x000fe400080006ff */
[----:B------:R-:W-:-:S04]  /*08f0*/  UIADD3 UR6, UPT, UPT, -UR6, 0x100000, URZ ;  /* 0x0010000006067890 */ /* 0x000fc8000fffe1ff */
[----:B------:R-:W-:Y:S02]  /*0900*/  USHF.L.U32 UR7, UR6, 0xb, URZ ;  /* 0x0000000b06077899 */ /* 0x000fe400080006ff */
[----:B------:R-:W-:Y:S01]  /*0910*/  USHF.L.U32 UR6, UR6, 0x1, URZ ;  /* 0x0000000106067899 */ /* 0x000fe200080006ff */
[----:B------:R-:W-:Y:S01]  /*0920*/  ELECT P0, URZ, PT ;  /* 0x0000000000ff782f */ /* 0x000fe20003800000 */
[----:B-1----:R-:W-:Y:S01]  /*0930*/  ULEA UR4, UR4, UR5, 0x18 ;  /* 0x0000000504047291 */ /* 0x002fe2000f8ec0ff */
[----:B------:R-:W1:Y:S11]  /*0940*/  FENCE.VIEW.ASYNC.S ;  /* 0x00000000000073c6 */ /* 0x000e760000000000 */
[----:B-1----:R1:W3:Y:S01]  /*0950*/  SYNCS.EXCH.64 URZ, [UR4+0x100], UR8 ;  /* 0x0001000804ff75b2 */ /* 0x0022e20008000100 */
[----:B------:R1:W4:Y:S01]  /*0960*/  SYNCS.EXCH.64 URZ, [UR4+0x118], UR6 ;  /* 0x0001180604ff75b2 */ /* 0x0003220008000100 */
[----:B------:R1:W1:Y:S01]  /*0970*/  SYNCS.EXCH.64 URZ, [UR4+0x108], UR8 ;  /* 0x0001080804ff75b2 */ /* 0x0002620008000100 */
[----:B------:R1:W1:Y:S01]  /*0980*/  SYNCS.EXCH.64 URZ, [UR4+0x120], UR6 ;  /* 0x0001200604ff75b2 */ /* 0x0002620008000100 */
[----:B------:R1:W1:Y:S01]  /*0990*/  SYNCS.EXCH.64 URZ, [UR4+0x110], UR8 ;  /* 0x0001100804ff75b2 */ /* 0x0002620008000100 */
[----:B------:R1:W1:Y:S01]  /*09a0*/  SYNCS.EXCH.64 URZ, [UR4+0x128], UR6 ;  /* 0x0001280604ff75b2 */ /* 0x0002620008000100 */
[----:B------:R-:W-:Y:S01]  /*09b0*/  NOP ;  /* 0x0000000000007918 */ /* 0x000fe20000000000 */
.L_x_11:
[----:B------:R-:W2:Y:S01]  /*09c0*/  SHFL.IDX PT, R2, R95, RZ, 0x1f ;  /* 0x00001fff5f027589 */ /* 0x000ea200000e0000 */
[----:B------:R-:W-:Y:S01]  /*09d0*/  NOP ;  /* 0x0000000000007918 */ /* 0x000fe20000000000 */
[----:B--2---:R-:W-:-:S13]  /*09e0*/  ISETP.NE.AND P0, PT, R2, 0x3, PT ;  /* 0x000000030200780c */ /* 0x004fda0003f05270 */
[----:B------:R-:W-:Y:S05]  /*09f0*/  @P0 BRA `(.L_x_12) ;  /* 0x0000000000300947 */ /* 0x000fea0003800000 */
[----:B-1----:R-:W1:Y:S01]  /*0a00*/  S2UR UR4, SR_CgaCtaId ;  /* 0x00000000000479c3 */ /* 0x002e620000008800 */
[----:B------:R-:W-:Y:S01]  /*0a10*/  UMOV UR6, 0x400 ;  /* 0x0000040000067882 */ /* 0x000fe20000000000 */
[----:B------:R-:W-:Y:S01]  /*0a20*/  UMOV UR5, 0x20 ;  /* 0x0000002000057882 */ /* 0x000fe20000000000 */
[----:B------:R-:W-:Y:S01]  /*0a30*/  ELECT P0, URZ, PT ;  /* 0x0000000000ff782f */ /* 0x000fe20003800000 */
[----:B-1----:R-:W-:Y:S02]  /*0a40*/  ULEA UR6, UR4, UR6, 0x18 ;  /* 0x0000000604067291 */ /* 0x002fe4000f8ec0ff */
[----:B------:R-:W-:-:S04]  /*0a50*/  UIADD3 UR4, UPT, UPT, -UR5, 0x100000, URZ ;  /* 0x0010000005047890 */ /* 0x000fc8000fffe1ff */
[----:B------:R-:W-:Y:S02]  /*0a60*/  USHF.L.U32 UR5, UR4, 0xb, URZ ;  /* 0x0000000b04057899 */ /* 0x000fe400080006ff */
[----:B------:R-:W-:Y:S01]  /*0a70*/  USHF.L.U32 UR4, UR4, 0x1, URZ ;  /* 0x0000000104047899 */ /* 0x000fe200080006ff */
[----:B------:R-:W1:Y:S11]  /*0a80*/  FENCE.VIEW.ASYNC.S ;  /* 0x00000000000073c6 */ /* 0x000e760000000000 */
[----:B-1----:R2:W1:Y:S01]  /*0a90*/  SYNCS.EXCH.64 URZ, [UR6+0x130], UR4 ;  /* 0x0001300406ff75b2 */ /* 0x0024620008000100 */
[----:B------:R2:W1:Y:S02]  /*0aa0*/  SYNCS.EXCH.64 URZ, [UR6+0x138], UR4 ;  /* 0x0001380406ff75b2 */ /* 0x0004640008000100 */
[----:B--2---:R-:W-:Y:S01]  /*0ab0*/  NOP ;  /* 0x0000000000007918 */ /* 0x004fe20000000000 */
.L_x_12:
[----:B------:R-:W2:Y:S01]  /*0ac0*/  SHFL.IDX PT, R2, R95, RZ, 0x1f ;  /* 0x00001fff5f027589 */ /* 0x000ea200000e0000 */
[----:B------:R-:W-:Y:S01]  /*0ad0*/  NOP ;  /* 0x0000000000007918 */ /* 0x000fe20000000000 */
[----:B--2---:R-:W-:-:S13]  /*0ae0*/  ISETP.NE.AND P0, PT, R2, 0x4, PT ;  /* 0x000000040200780c */ /* 0x004fda0003f05270 */
[----:B------:R-:W-:Y:S05]  /*0af0*/  @P0 BRA `(.L_x_13) ;  /* 0x0000000000440947 */ /* 0x000fea0003800000 */
[----:B-1----:R-:W1:Y:S01]  /*0b00*/  S2UR UR6, SR_CgaCtaId ;  /* 0x00000000000679c3 */ /* 0x002e620000008800 */
[----:B------:R-:W-:Y:S01]  /*0b10*/  UMOV UR4, 0x100 ;  /* 0x0000010000047882 */ /* 0x000fe20000000000 */
[----:B------:R-:W-:Y:S01]  /*0b20*/  UMOV UR5, 0x400 ;  /* 0x0000040000057882 */ /* 0x000fe20000000000 */
[----:B------:R-:W-:Y:S01]  /*0b30*/  USEL UR4, UR4, 0xe0, UP2 ;  /* 0x000000e004047887 */ /* 0x000fe20009000000 */
[----:B------:R-:W-:Y:S01]  /*0b40*/  UMOV UR8, 0x1 ;  /* 0x0000000100087882 */ /* 0x000fe20000000000 */
[----:B------:R-:W-:Y:S01]  /*0b50*/  ELECT P0, URZ, PT ;  /* 0x0000000000ff782f */ /* 0x000fe20003800000 */
[----:B------:R-:W-:-:S04]  /*0b60*/  UIADD3 UR8, UPT, UPT, -UR8, 0x100000, URZ ;  /* 0x0010000008087890 */ /* 0x000fc8000fffe1ff */
[----:B------:R-:W-:Y:S02]  /*0b70*/  USHF.L.U32 UR9, UR8, 0xb, URZ ;  /* 0x0000000b08097899 */ /* 0x000fe400080006ff */
[----:B------:R-:W-:Y:S02]  /*0b80*/  USHF.L.U32 UR8, UR8, 0x1, URZ ;  /* 0x0000000108087899 */ /* 0x000fe400080006ff */
[----:B-1----:R-:W-:Y:S02]  /*0b90*/  ULEA UR6, UR6, UR5, 0x18 ;  /* 0x0000000506067291 */ /* 0x002fe4000f8ec0ff */
[----:B------:R-:W-:-:S04]  /*0ba0*/  UIADD3 UR4, UPT, UPT, -UR4, 0x100000, URZ ;  /* 0x0010000004047890 */ /* 0x000fc8000fffe1ff */
[----:B------:R-:W-:Y:S02]  /*0bb0*/  USHF.L.U32 UR5, UR4, 0xb, URZ ;  /* 0x0000000b04057899 */ /* 0x000fe400080006ff */
[----:B------:R-:W-:Y:S01]  /*0bc0*/  USHF.L.U32 UR4, UR4, 0x1, URZ ;  /* 0x0000000104047899 */ /* 0x000fe200080006ff */
[----:B------:R-:W1:Y:S03]  /*0bd0*/  FENCE.VIEW.ASYNC.S ;  /* 0x00000000000073c6 */ /* 0x000e660000000000 */
[----:B-1----:R2:W1:Y:S08]  /*0be0*/  SYNCS.EXCH.64 URZ, [UR6+0x140], UR8 ;  /* 0x0001400806ff75b2 */ /* 0x0024700008000100 */
[----:B------:R2:W1:Y:S02]  /*0bf0*/  SYNCS.EXCH.64 URZ, [UR6+0x148], UR4 ;  /* 0x0001480406ff75b2 */ /* 0x0004640008000100 */
[----:B--2---:R-:W-:Y:S01]  /*0c00*/  NOP ;  /* 0x0000000000007918 */ /* 0x004fe20000000000 */
.L_x_13:
[----:B------:R-:W2:Y:S01]  /*0c10*/  SHFL.IDX PT, R2, R95, RZ, 0x1f ;  /* 0x00001fff5f027589 */ /* 0x000ea200000e0000 */
[----:B------:R-:W1:Y:S01]  /*0c20*/  S2UR UR28, SR_CTAID.X ;  /* 0x00000000001c79c3 */ /* 0x000e620000002500 */
[----:B------:R-:W-:-:S07]  /*0c30*/  NOP ;  /* 0x0000000000007918 */ /* 0x000fce0000000000 */
[----:B------:R-:W1:Y:S01]  /*0c40*/  S2UR UR22, SR_CTAID.Y ;  /* 0x00000000001679c3 */ /* 0x000e620000002600 */
[----:B--2---:R-:W-:-:S13]  /*0c50*/  ISETP.NE.AND P0, PT, R2, 0x5, PT ;  /* 0x000000050200780c */ /* 0x004fda0003f05270 */
[----:B-1----:R-:W-:Y:S05]  /*0c60*/  @P0 BRA `(.L_x_14) ;  /* 0x0000000000480947 */ /* 0x002fea0003800000 */
        /* <DEDUP_REMOVED lines=13> */
[----:B-1----:R1:W2:Y:S01]  /*0d40*/  SYNCS.EXCH.64 URZ, [UR4+0x150], UR8 ;  /* 0x0001500804ff75b2 */ /* 0x0022a20008000100 */
[----:B------:R1:W1:Y:S01]  /*0d50*/  SYNCS.EXCH.64 URZ, [UR4+0x160], UR6 ;  /* 0x0001600604ff75b2 */ /* 0x0002620008000100 */
[----:B------:R1:W1:Y:S01]  /*0d60*/  SYNCS.EXCH.64 URZ, [UR4+0x158], UR8 ;  /* 0x0001580804ff75b2 */ /* 0x0002620008000100 */
[----:B------:R1:W1:Y:S01]  /*0d70*/  SYNCS.EXCH.64 URZ, [UR4+0x168], UR6 ;  /* 0x0001680604ff75b2 */ /* 0x0002620008000100 */
[----:B------:R-:W-:Y:S01]  /*0d80*/  NOP ;  /* 0x0000000000007918 */ /* 0x000fe20000000000 */
.L_x_14:
[----:B------:R-:W-:-:S05]  /*0d90*/  CS2R.32 R89, SR_CgaSize ;  /* 0x0000000000597805 */ /* 0x000fca0000008a00 */
[----:B------:R-:W-:-:S05]  /*0da0*/  IMAD R89, R89, -0xa0, RZ ;  /* 0xffffff6059597824 */ /* 0x000fca00078e02ff */
[----:B------:R-:W-:-:S14]  /*0db0*/  R2UR UR5, R89 ;  /* 0x00000000590572ca */ /* 0x000fdc00000e0000 */
[----:B------:R-:W3:Y:S01]  /*0dc0*/  LDCU UR5, c[0x0][UR5+0x2b0] ;  /* 0x00005600050577ac */ /* 0x000ee20008000800 */
[----:B------:R-:W-:Y:S02]  /*0dd0*/  I2FP.F32.U32 R5, UR28 ;  /* 0x0000001c00057c45 */ /* 0x000fe40008201000 */
[----:B------:R-:W-:-:S05]  /*0de0*/  CS2R.32 R2, SR_CgaSize ;  /* 0x0000000000027805 */ /* 0x000fca0000008a00 */
[----:B------:R-:W-:-:S06]  /*0df0*/  IMAD R2, R2, -0xa0, RZ ;  /* 0xffffff6002027824 */ /* 0x000fcc00078e02ff */
[----:B------:R-:W4:Y:S01]  /*0e00*/  LDC R2, c[0x0][R2+0x2a0] ;  /* 0x0000a80002027b82 */ /* 0x000f220000000800 */
[----:B------:R-:W-:Y:S02]  /*0e10*/  I2FP.F32.U32 R4, UR22 ;  /* 0x0000001600047c45 */ /* 0x000fe40008201000 */
[----:B------:R-:W-:-:S05]  /*0e20*/  CS2R.32 R89, SR_CgaSize ;  /* 0x0000000000597805 */ /* 0x000fca0000008a00 */
[----:B------:R-:W-:-:S05]  /*0e30*/  IMAD R89, R89, -0xa0, RZ ;  /* 0xffffff6059597824 */ /* 0x000fca00078e02ff */
[----:B-1----:R-:W-:-:S14]  /*0e40*/  R2UR UR4, R89 ;  /* 0x00000000590472ca */ /* 0x002fdc00000e0000 */
[----:B------:R-:W1:Y:S01]  /*0e50*/  LDCU UR4, c[0x0][UR4+0x2b4] ;  /* 0x00005680040477ac */ /* 0x000e620008000800 */
[----:B------:R-:W-:Y:S01]  /*0e60*/  NOP ;  /* 0x0000000000007918 */ /* 0x000fe20000000000 */
[----:B------:R-:W2:Y:S01]  /*0e70*/  S2R R17, SR_CTAID.Z ;  /* 0x0000000000117919 */ /* 0x000ea20000002700 */
[----:B------:R-:W4:Y:S01]  /*0e80*/  LDCU UR18, c[0x0][0xc24] ;  /* 0x00018480ff1277ac */ /* 0x000f220008000800 */
[----:B------:R-:W-:-:S05]  /*0e90*/  CS2R.32 R3, SR_CgaSize ;  /* 0x0000000000037805 */ /* 0x000fca0000008a00 */
[----:B------:R-:W-:-:S06]  /*0ea0*/  IMAD R3, R3, -0xa0, RZ ;  /* 0xffffff6003037824 */ /* 0x000fcc00078e02ff */
[----:B------:R-:W2:Y:S01]  /*0eb0*/  LDC R3, c[0x0][R3+0x2a4] ;  /* 0x0000a90003037b82 */ /* 0x000ea20000000800 */
[----:B---3--:R-:W-:Y:S01]  /*0ec0*/  FMUL R5, R5, UR5 ;  /* 0x0000000505057c20 */ /* 0x008fe20008400000 */
[----:B-1----:R-:W-:-:S03]  /*0ed0*/  FMUL R4, R4, UR4 ;  /* 0x0000000404047c20 */ /* 0x002fc60008400000 */
[----:B------:R-:W1:Y:S01]  /*0ee0*/  F2I.U32.TRUNC.NTZ R89, R5 ;  /* 0x0000000500597305 */ /* 0x000e62000020f000 */
[----:B----4-:R-:W-:-:S07]  /*0ef0*/  UISETP.GE.AND UP0, UPT, UR18, 0x1, UPT ;  /* 0x000000011200788c */ /* 0x010fce000bf06270 */
[----:B------:R-:W3:Y:S01]  /*0f00*/  F2I.U32.TRUNC.NTZ R88, R4 ;  /* 0x0000000400587305 */ /* 0x000ee2000020f000 */
[----:B-1----:R-:W-:-:S05]  /*0f10*/  IADD3 R89, PT, PT, -R89, RZ, RZ ;  /* 0x000000ff59597210 */ /* 0x002fca0007ffe1ff */
[----:B------:R-:W-:Y:S01]  /*0f20*/  IMAD R89, R2, R89, UR28 ;  /* 0x0000001c02597e24 */ /* 0x000fe2000f8e0259 */
[----:B---3--:R-:W-:-:S05]  /*0f30*/  IADD3 R88, PT, PT, -R88, RZ, RZ ;  /* 0x000000ff58587210 */ /* 0x008fca0007ffe1ff */
[----:B--2---:R-:W-:Y:S01]  /*0f40*/  IMAD R88, R3, R88, UR22 ;  /* 0x0000001603587e24 */ /* 0x004fe2000f8e0258 */
[----:B------:R-:W-:Y:S06]  /*0f50*/  BAR.SYNC.DEFER_BLOCKING 0x0 ;  /* 0x0000000000007b1d */ /* 0x000fec0000010000 */
[----:B------:R-:W-:Y:S05]  /*0f60*/  BRA.U !UP0, `(.L_x_15) ;  /* 0x0000000108d47547 */ /* 0x000fea000b800000 */
[----:B------:R-:W1:Y:S01]  /*0f70*/  LDCU.128 UR24, c[0x0][0xc10] ;  /* 0x00018200ff1877ac */ /* 0x000e620008000c00 */
[----:B------:R-:W2:Y:S01]  /*0f80*/  LDCU UR14, c[0x0][0x370] ;  /* 0x00006e00ff0e77ac */ /* 0x000ea20008000800 */
[----:B------:R-:W3:Y:S01]  /*0f90*/  LDCU UR8, c[0x0][0x374] ;  /* 0x00006e80ff0877ac */ /* 0x000ee20008000800 */
[----:B------:R-:W4:Y:S01]  /*0fa0*/  LDCU UR19, c[0x0][0xc0c] ;  /* 0x00018180ff1377ac */ /* 0x000f220008000800 */
[----:B------:R-:W4:Y:S01]  /*0fb0*/  LDCU UR9, c[0x0][0xc20] ;  /* 0x00018400ff0977ac */ /* 0x000f220008000800 */
[----:B------:R-:W4:Y:S01]  /*0fc0*/  LDCU.64 UR16, c[0x0][0xc28] ;  /* 0x00018500ff1077ac */ /* 0x000f220008000a00 */
[----:B-1----:R-:W-:Y:S02]  /*0fd0*/  UISETP.NE.AND UP0, UPT, UR26, 0x1, UPT ;  /* 0x000000011a00788c */ /* 0x002fe4000bf05270 */
[----:B---3--:R-:W-:Y:S02]  /*0fe0*/  UIMAD.WIDE.U32 UR4, UR8, UR27, URZ ;  /* 0x0000001b080472a5 */ /* 0x008fe4000f8e00ff */
[----:B--2---:R-:W-:-:S02]  /*0ff0*/  UIMAD.WIDE.U32 UR6, UR14, UR24, URZ ;  /* 0x000000180e0672a5 */ /* 0x004fc4000f8e00ff */
[----:B----4-:R-:W-:Y:S02]  /*1000*/  UISETP.NE.AND UP1, UPT, UR19, 0x1, UPT ;  /* 0x000000011300788c */ /* 0x010fe4000bf25270 */
[----:B------:R-:W-:Y:S01]  /*1010*/  UIMAD.WIDE.U32 UR10, UR22, UR27, URZ ;  /* 0x0000001b160a72a5 */ /* 0x000fe2000f8e00ff */
[----:B------:R-:W-:Y:S01]  /*1020*/  UMOV UR4, UR5 ;  /* 0x0000000500047c82 */ /* 0x000fe20008000000 */
[----:B------:R-:W-:Y:S02]  /*1030*/  UISETP.NE.AND UP4, UPT, UR18, 0x1, UPT ;  /* 0x000000011200788c */ /* 0x000fe4000bf85270 */
[----:B------:R-:W-:-:S03]  /*1040*/  @UP0 USHF.R.U32.HI UR8, URZ, UR9, UR4 ;  /* 0x00000009ff080299 */ /* 0x000fc60008011604 */
[----:B------:R-:W-:Y:S01]  /*1050*/  UMOV UR6, UR11 ;  /* 0x0000000b00067c82 */ /* 0x000fe20008000000 */
[----:B------:R-:W-:Y:S01]  /*1060*/  UMOV UR4, UR7 ;  /* 0x0000000700047c82 */ /* 0x000fe20008000000 */
[----:B------:R-:W-:Y:S02]  /*1070*/  USHF.R.U32.HI UR10, URZ, UR9, UR6 ;  /* 0x00000009ff0a7299 */ /* 0x000fe40008011606 */
[----:B------:R-:W-:Y:S02]  /*1080*/  @UP1 USHF.R.U32.HI UR14, URZ, UR25, UR4 ;  /* 0x00000019ff0e1299 */ /* 0x000fe40008011604 */
[----:B------:R-:W-:Y:S02]  /*1090*/  UIMAD.WIDE.U32 UR4, UR8, UR16, URZ ;  /* 0x00000010080472a5 */ /* 0x000fe4000f8e00ff */
[----:B------:R-:W-:Y:S02]  /*10a0*/  UIMAD.WIDE.U32 UR12, UR28, UR24, URZ ;  /* 0x000000181c0c72a5 */ /* 0x000fe4000f8e00ff */
[----:B------:R-:W-:-:S03]  /*10b0*/  UIMAD.WIDE.U32 UR6, UR14, UR16, URZ ;  /* 0x000000100e0672a5 */ /* 0x000fc6000f8e00ff */
[----:B------:R-:W-:Y:S02]  /*10c0*/  UMOV UR4, UR5 ;  /* 0x0000000500047c82 */ /* 0x000fe40008000000 */
[----:B------:R-:W-:Y:S01]  /*10d0*/  @UP4 USHF.R.U32.HI UR8, URZ, UR17, UR4 ;  /* 0x00000011ff084299 */ /* 0x000fe20008011604 */
[----:B------:R-:W-:Y:S02]  /*10e0*/  UMOV UR9, UR13 ;  /* 0x0000000d00097c82 */ /* 0x000fe40008000000 */
[----:B------:R-:W-:Y:S01]  /*10f0*/  UMOV UR4, UR7 ;  /* 0x0000000700047c82 */ /* 0x000fe20008000000 */
[----:B------:R-:W-:Y:S02]  /*1100*/  USHF.R.U32.HI UR25, URZ, UR25, UR9 ;  /* 0x00000019ff197299 */ /* 0x000fe40008011609 */
[----:B------:R-:W-:Y:S02]  /*1110*/  @UP4 USHF.R.U32.HI UR14, URZ, UR17, UR4 ;  /* 0x00000011ff0e4299 */ /* 0x000fe40008011604 */
[----:B------:R-:W-:-:S02]  /*1120*/  USEL UR9, UR22, UR10, !UP0 ;  /* 0x0000000a16097287 */ /* 0x000fc4000c000000 */
[----:B------:R-:W-:Y:S02]  /*1130*/  UIMAD UR4, UR8, UR18, URZ ;  /* 0x00000012080472a4 */ /* 0x000fe4000f8e02ff */
[----:B------:R-:W-:Y:S02]  /*1140*/  USEL UR6, UR28, UR25, !UP1 ;  /* 0x000000191c067287 */ /* 0x000fe4000c800000 */
[----:B------:R-:W-:Y:S02]  /*1150*/  UISETP.GE.AND UP0, UPT, UR9, UR4, UPT ;  /* 0x000000040900728c */ /* 0x000fe4000bf06270 */
[----:B------:R-:W-:Y:S02]  /*1160*/  UIMAD.WIDE.U32 UR4, UR9, UR16, URZ ;  /* 0x00000010090472a5 */ /* 0x000fe4000f8e00ff */
[----:B------:R-:W-:Y:S02]  /*1170*/  UIMAD UR7, UR14, UR18, URZ ;  /* 0x000000120e0772a4 */ /* 0x000fe4000f8e02ff */
[----:B------:R-:W-:-:S02]  /*1180*/  UIMAD.WIDE.U32 UR10, UR6, UR16, URZ ;  /* 0x00000010060a72a5 */ /* 0x000fc4000f8e00ff */
[----:B------:R-:W-:Y:S01]  /*1190*/  UISETP.GE.OR UP0, UPT, UR6, UR7, UP0 ;  /* 0x000000070600728c */ /* 0x000fe20008706670 */
[----:B------:R-:W-:Y:S01]  /*11a0*/  UMOV UR4, UR5 ;  /* 0x0000000500047c82 */ /* 0x000fe20008000000 */
[----:B------:R-:W-:Y:S02]  /*11b0*/  UIADD3 UR8, UPT, UPT, -UR9, URZ, URZ ;  /* 0x000000ff09087290 */ /* 0x000fe4000fffe1ff */
[----:B------:R-:W-:Y:S02]  /*11c0*/  USHF.R.U32.HI UR4, URZ, UR17, UR4 ;  /* 0x00000011ff047299 */ /* 0x000fe40008011604 */
[----:B------:R-:W-:Y:S02]  /*11d0*/  UIMAD UR22, UR26, UR8, UR22 ;  /* 0x000000081a1672a4 */ /* 0x000fe4000f8e0216 */
[----:B------:R-:W-:Y:S02]  /*11e0*/  USEL UR7, UR9, UR4, !UP4 ;  /* 0x0000000409077287 */ /* 0x000fe4000e000000 */
[----:B------:R-:W-:Y:S01]  /*11f0*/  UIADD3 UR10, UPT, UPT, -UR6, URZ, URZ ;  /* 0x000000ff060a7290 */ /* 0x000fe2000fffe1ff */
[----:B------:R-:W-:-:S02]  /*1200*/  @!UP0 UMOV UR4, UR11 ;  /* 0x0000000b00048c82 */ /* 0x000fc40008000000 */
[----:B------:R-:W-:Y:S02]  /*1210*/  @!UP0 USHF.R.U32.HI UR5, URZ, UR17, UR4 ;  /* 0x00000011ff058299 */ /* 0x000fe40008011604 */
[----:B------:R-:W-:Y:S02]  /*1220*/  UIADD3 UR4, UPT, UPT, -UR7, URZ, URZ ;  /* 0x000000ff07047290 */ /* 0x000fe4000fffe1ff */
[----:B------:R-:W-:Y:S02]  /*1230*/  @!UP0 USEL UR5, UR6, UR5, !UP4 ;  /* 0x0000000506058287 */ /* 0x000fe4000e000000 */
[----:B------:R-:W-:Y:S02]  /*1240*/  UIMAD UR8, UR18, UR4, UR9 ;  /* 0x00000004120872a4 */ /* 0x000fe4000f8e0209 */
[----:B------:R-:W-:Y:S02]  /*1250*/  @!UP0 UIADD3 UR4, UPT, UPT, UR7, -UR5, URZ ;  /* 0x8000000507048290 */ /* 0x000fe4000fffe0ff */
[----:B------:R-:W-:-:S02]  /*1260*/  @!UP0 UIMAD UR8, UR8, UR14, UR5 ;  /* 0x0000000e080882a4 */ /* 0x000fc4000f8e0205 */
[----:B------:R-:W-:Y:S02]  /*1270*/  @!UP0 UIMAD UR9, UR4, UR18, UR6 ;  /* 0x00000012040982a4 */ /* 0x000fe4000f8e0206 */
[----:B------:R-:W-:Y:S02]  /*1280*/  UIMAD UR4, UR19, UR10, UR28 ;  /* 0x0000000a130472a4 */ /* 0x000fe4000f8e021c */
[----:B------:R-:W-:Y:S01]  /*1290*/  UIMAD UR22, UR9, UR26, UR22 ;  /* 0x0000001a091672a4 */ /* 0x000fe2000f8e0216 */
[----:B------:R-:W-:Y:S02]  /*12a0*/  @!UP0 UMOV UR6, UR8 ;  /* 0x0000000800068c82 */ /* 0x000fe40008000000 */
[----:B------:R-:W-:-:S12]  /*12b0*/  UIMAD UR28, UR6, UR19, UR4 ;  /* 0x00000013061c72a4 */ /* 0x000fd8000f8e0204 */
.L_x_15:
[----:B------:R-:W1:Y:S02]  /*12c0*/  LDCU UR4, c[0x0][0xc30] ;  /* 0x00018600ff0477ac */ /* 0x000e640008000800 */
[----:B-1----:R-:W-:-:S09]  /*12d0*/  UISETP.NE.AND UP0, UPT, UR4, 0x1, UPT ;  /* 0x000000010400788c */ /* 0x002fd2000bf05270 */
[----:B------:R-:W-:Y:S05]  /*12e0*/  BRA.U UP0, `(.L_x_16) ;  /* 0x0000000100447547 */ /* 0x000fea000b800000 */
[----:B------:R-:W1:Y:S01]  /*12f0*/  LDCU.128 UR8, c[0x0][0xc10] ;  /* 0x00018200ff0877ac */ /* 0x000e620008000c00 */
[----:B------:R-:W2:Y:S01]  /*1300*/  LDCU UR12, c[0x0][0xc0c] ;  /* 0x00018180ff0c77ac */ /* 0x000ea20008000800 */
[----:B------:R-:W3:Y:S01]  /*1310*/  LDCU UR13, c[0x0][0xc20] ;  /* 0x00018400ff0d77ac */ /* 0x000ee20008000800 */
[----:B-1----:R-:W-:Y:S02]  /*1320*/  UIMAD.WIDE.U32 UR6, UR28, UR8, URZ ;  /* 0x000000081c0672a5 */ /* 0x002fe4000f8e00ff */
[----:B------:R-:W-:Y:S02]  /*1330*/  UIMAD.WIDE.U32 UR4, UR22, UR11, URZ ;  /* 0x0000000b160472a5 */ /* 0x000fe4000f8e00ff */
[----:B--2---:R-:W-:Y:S02]  /*1340*/  UISETP.NE.AND UP1, UPT, UR12, 0x1, UPT ;  /* 0x000000010c00788c */ /* 0x004fe4000bf25270 */
[----:B------:R-:W-:Y:S01]  /*1350*/  UISETP.NE.AND UP0, UPT, UR10, 0x1, UPT ;  /* 0x000000010a00788c */ /* 0x000fe2000bf05270 */
[----:B------:R-:W-:-:S02]  /*1360*/  UMOV UR6, UR7 ;  /* 0x0000000700067c82 */ /* 0x000fc40008000000 */
[----:B------:R-:W-:Y:S01]  /*1370*/  UMOV UR4, UR5 ;  /* 0x0000000500047c82 */ /* 0x000fe20008000000 */
[----:B------:R-:W-:Y:S02]  /*1380*/  USHF.R.U32.HI UR6, URZ, UR9, UR6 ;  /* 0x00000009ff067299 */ /* 0x000fe40008011606 */
[----:B---3--:R-:W-:Y:S02]  /*1390*/  USHF.R.U32.HI UR4, URZ, UR13, UR4 ;  /* 0x0000000dff047299 */ /* 0x008fe40008011604 */
[----:B------:R-:W-:Y:S02]  /*13a0*/  USEL UR5, UR28, UR6, !UP1 ;  /* 0x000000061c057287 */ /* 0x000fe4000c800000 */
[----:B------:R-:W-:-:S04]  /*13b0*/  USEL UR4, UR22, UR4, !UP0 ;  /* 0x0000000416047287 */ /* 0x000fc8000c000000 */
[----:B------:R-:W-:Y:S02]  /*13c0*/  UIADD3 UR6, UPT, UPT, UR5, -UR4, URZ ;  /* 0x8000000405067290 */ /* 0x000fe4000fffe0ff */
[----:B------:R-:W-:Y:S02]  /*13d0*/  UIADD3 UR4, UPT, UPT, -UR5, UR4, URZ ;  /* 0x0000000405047290 */ /* 0x000fe4000fffe1ff */
[----:B------:R-:W-:Y:S02]  /*13e0*/  UIMAD UR22, UR6, UR10, UR22 ;  /* 0x0000000a061672a4 */ /* 0x000fe4000f8e0216 */
[----:B------:R-:W-:-:S12]  /*13f0*/  UIMAD UR28, UR4, UR12, UR28 ;  /* 0x0000000c041c72a4 */ /* 0x000fd8000f8e021c */
.L_x_16:
[----:B------:R-:W-:Y:S01]  /*1400*/  BAR.SYNC.DEFER_BLOCKING 0x0 ;  /* 0x0000000000007b1d */ /* 0x000fe20000010000 */
[----:B------:R-:W-:Y:S01]  /*1410*/  UISETP.NE.AND UP0, UPT, UR15, 0x2, UPT ;  /* 0x000000020f00788c */ /* 0x000fe2000bf05270 */
[----:B------:R-:W-:Y:S02]  /*1420*/  ISETP.NE.OR P2, PT, R0, 0x2, !P2 ;  /* 0x000000020000780c */ /* 0x000fe40005745670 */
[----:B------:R-:W-:Y:S02]  /*1430*/  LOP3.LUT R0, R99, 0x1f, RZ, 0xc0, !PT ;  /* 0x0000001f63007812 */ /* 0x000fe400078ec0ff */
[----:B------:R-:W1:Y:S04]  /*1440*/  LDCU UR39, c[0x0][0xc24] ;  /* 0x00018480ff2777ac */ /* 0x000e680008000800 */
[----:B------:R-:W-:Y:S05]  /*1450*/  BRA.U UP0, `(.L_x_17) ;  /* 0x0000002500547547 */ /* 0x000fea000b800000 */
[----:B------:R-:W2:Y:S01]  /*1460*/  LDCU UR7, c[0x0][0x394] ;  /* 0x00007280ff0777ac */ /* 0x000ea20008000800 */
[----:B------:R-:W-:Y:S01]  /*1470*/  PLOP3.LUT P1, PT, PT, PT, UP2, 0x80, 0x8 ;  /* 0x000000000008781c */ /* 0x000fe20003f2f028 */
[----:B------:R-:W-:Y:S01]  /*1480*/  IMAD.MOV.U32 R2, RZ, RZ, RZ ;  /* 0x000000ffff027224 */ /* 0x000fe200078e00ff */
[----:B------:R-:W-:Y:S01]  /*1490*/  ISETP.EQ.OR P3, PT, R0, RZ, P2 ;  /* 0x000000ff0000720c */ /* 0x000fe20001762670 */
[----:B------:R-:W3:Y:S01]  /*14a0*/  LDCU UR6, c[0x0][0x5d8] ;  /* 0x0000bb00ff0677ac */ /* 0x000ee20008000800 */
[----:B------:R-:W-:Y:S01]  /*14b0*/  PLOP3.LUT P1, PT, P1, PT, PT, 0x8, 0x80 ;  /* 0x000000000080781c */ /* 0x000fe20000f2e170 */
[----:B------:R-:W4:Y:S01]  /*14c0*/  LDCU UR62, c[0x0][0x370] ;  /* 0x00006e00ff3e77ac */ /* 0x000f220008000800 */
[----:B------:R-:W1:Y:S01]  /*14d0*/  LDCU.64 UR54, c[0x0][0x348] ;  /* 0x00006900ff3677ac */ /* 0x000e620008000a00 */
[----:B------:R-:W1:Y:S01]  /*14e0*/  LDCU UR61, c[0x0][0x374] ;  /* 0x00006e80ff3d77ac */ /* 0x000e620008000800 */
[----:B--2---:R-:W-:Y:S02]  /*14f0*/  UIADD3 UR5, UPT, UPT, UR7, 0x1f, URZ ;  /* 0x0000001f07057890 */ /* 0x004fe4000fffe0ff */
[----:B---3--:R-:W-:-:S02]  /*1500*/  UIADD3 UR6, UPT, UPT, UR6, 0x3f, URZ ;  /* 0x0000003f06067890 */ /* 0x008fc4000fffe0ff */
[----:B------:R-:W-:Y:S02]  /*1510*/  USHF.R.S32.HI UR4, URZ, 0x1f, UR5 ;  /* 0x0000001fff047899 */ /* 0x000fe40008011405 */
[----:B------:R-:W-:Y:S02]  /*1520*/  UIADD3 UR66, UPT, UPT, UR7, 0x3e, URZ ;  /* 0x0000003e07427890 */ /* 0x000fe4000fffe0ff */
[----:B------:R-:W-:Y:S02]  /*1530*/  ULEA.HI UR4, UR4, UR5, URZ, 0x5 ;  /* 0x0000000504047291 */ /* 0x000fe4000f8f28ff */
[----:B------:R-:W-:Y:S02]  /*1540*/  UIADD3 UR5, UPT, UPT, UR7, -0x1, URZ ;  /* 0xffffffff07057890 */ /* 0x000fe4000fffe0ff */
[----:B------:R-:W-:Y:S02]  /*1550*/  USHF.R.S32.HI UR64, URZ, 0x5, UR4 ;  /* 0x00000005ff407899 */ /* 0x000fe40008011404 */
[----:B------:R-:W-:-:S02]  /*1560*/  UISETP.GE.U32.AND UP1, UPT, UR5, -0x3f, UPT ;  /* 0xffffffc10500788c */ /* 0x000fc4000bf26070 */
[----:B------:R-:W-:Y:S02]  /*1570*/  UISETP.LT.U32.AND UP0, UPT, UR64, 0x10, UPT ;  /* 0x000000104000788c */ /* 0x000fe4000bf01070 */
[----:B------:R-:W-:Y:S02]  /*1580*/  USHF.R.S32.HI UR4, URZ, 0x1f, UR6 ;  /* 0x0000001fff047899 */ /* 0x000fe40008011406 */
[----:B------:R-:W-:Y:S02]  /*1590*/  USEL UR63, UR64, 0x10, UP0 ;  /* 0x00000010403f7887 */ /* 0x000fe40008000000 */
[----:B------:R-:W-:Y:S02]  /*15a0*/  ULEA.HI UR4, UR4, UR6, URZ, 0x6 ;  /* 0x0000000604047291 */ /* 0x000fe4000f8f30ff */
[----:B------:R-:W-:Y:S02]  /*15b0*/  UIADD3 UR51, UPT, UPT, UR63, -0x1, URZ ;  /* 0xffffffff3f337890 */ /* 0x000fe4000fffe0ff */
[----:B------:R-:W-:-:S02]  /*15c0*/  @UP1 UIADD3 UR51, UPT, UPT, UR63, URZ, URZ ;  /* 0x000000ff3f331290 */ /* 0x000fc4000fffe0ff */
[----:B------:R-:W-:Y:S02]  /*15d0*/  USHF.R.S32.HI UR60, URZ, 0x6, UR4 ;  /* 0x00000006ff3c7899 */ /* 0x000fe40008011404 */
[----:B------:R-:W-:Y:S02]  /*15e0*/  UIADD3 UR65, UPT, UPT, UR64, -UR63, URZ ;  /* 0x8000003f40417290 */ /* 0x000fe4000fffe0ff */
[----:B------:R-:W-:Y:S01]  /*15f0*/  UIADD3 UR51, UPT, UPT, UR51, 0x1, URZ ;  /* 0x0000000133337890 */ /* 0x000fe2000fffe0ff */
[----:B------:R-:W-:Y:S01]  /*1600*/  UMOV UR36, 0x1 ;  /* 0x0000000100247882 */ /* 0x000fe20000000000 */
[----:B-1--4-:R-:W-:-:S10]  /*1610*/  UMOV UR38, URZ ;  /* 0x000000ff00267c82 */ /* 0x012fd40008000000 */
.L_x_33:
[----:B------:R-:W-:Y:S01]  /*1620*/  IMAD.U32 R4, RZ, RZ, UR60 ;  /* 0x0000003cff047e24 */ /* 0x000fe2000f8e00ff */
[----:B------:R-:W1:Y:S04]  /*1630*/  LDCU UR59, c[0x0][0x5dc] ;  /* 0x0000bb80ff3b77ac */ /* 0x000e680008000800 */
[-C--:B------:R-:W-:Y:S01]  /*1640*/  IABS R0, R4.reuse ;  /* 0x0000000400007213 */ /* 0x080fe20000000000 */
[----:B------:R-:W2:Y:S01]  /*1650*/  LDCU UR50, c[0x0][0x5e0] ;  /* 0x0000bc00ff3277ac */ /* 0x000ea20008000800 */
[----:B------:R-:W-:Y:S02]  /*1660*/  IABS R4, R4 ;  /* 0x0000000400047213 */ /* 0x000fe40000000000 */
[----:B------:R-:W-:Y:S01]  /*1670*/  R2UR UR6, R0 ;  /* 0x00000000000672ca */ /* 0x000fe200000e0000 */
[----:B------:R-:W-:Y:S01]  /*1680*/  UMOV UR37, 0x400 ;  /* 0x0000040000257882 */ /* 0x000fe20000000000 */
[----:B------:R-:W-:Y:S01]  /*1690*/  USHF.L.U32 UR42, UR28, 0x7, URZ ;  /* 0x000000071c2a7899 */ /* 0x000fe200080006ff */
[----:B------:R-:W-:Y:S01]  /*16a0*/  UMOV UR19, URZ ;  /* 0x000000ff00137c82 */ /* 0x000fe20008000000 */
[----:B-1----:R-:W-:-:S09]  /*16b0*/  IMAD.U32 R3, RZ, RZ, UR59 ;  /* 0x0000003bff037e24 */ /* 0x002fd2000f8e00ff */
[----:B------:R-:W1:Y:S08]  /*16c0*/  I2F.RP R6, UR6 ;  /* 0x0000000600067d06 */ /* 0x000e700008209400 */
[----:B-1----:R-:W1:Y:S02]  /*16d0*/  MUFU.RCP R5, R6 ;  /* 0x0000000600057308 */ /* 0x002e640000001000 */
[----:B-1----:R-:W-:-:S06]  /*16e0*/  VIADD R5, R5, 0xffffffe ;  /* 0x0ffffffe05057836 */ /* 0x002fcc0000000000 */
[----:B------:R-:W1:Y:S02]  /*16f0*/  F2I.FTZ.U32.TRUNC.NTZ R0, R5 ;  /* 0x0000000500007305 */ /* 0x000e64000021f000 */
[----:B-1----:R-:W-:Y:S02]  /*1700*/  R2UR UR5, R0 ;  /* 0x00000000000572ca */ /* 0x002fe400000e0000 */
[----:B------:R-:W-:Y:S01]  /*1710*/  IABS R0, R3 ;  /* 0x0000000300007213 */ /* 0x000fe20000000000 */
[----:B------:R-:W-:-:S03]  /*1720*/  IMAD.U32 R3, RZ, RZ, UR22 ;  /* 0x00000016ff037e24 */ /* 0x000fc6000f8e00ff */
[----:B------:R-:W-:Y:S01]  /*1730*/  R2UR UR8, R0 ;  /* 0x00000000000872ca */ /* 0x000fe200000e0000 */
[----:B------:R-:W-:Y:S01]  /*1740*/  IMAD.MOV R0, RZ, RZ, -R4 ;  /* 0x000000ffff007224 */ /* 0x000fe200078e0a04 */
[----:B------:R-:W-:-:S04]  /*1750*/  IABS R3, R3 ;  /* 0x0000000300037213 */ /* 0x000fc80000000000 */
[----:B------:R-:W-:Y:S01]  /*1760*/  R2UR UR9, R3 ;  /* 0x00000000030972ca */ /* 0x000fe200000e0000 */
[----:B------:R-:W-:-:S04]  /*1770*/  UIADD3 UR4, UPT, UPT, URZ, -UR5, URZ ;  /* 0x80000005ff047290 */ /* 0x000fc8000fffe0ff */
[----:B------:R-:W-:Y:S02]  /*1780*/  UIMAD UR7, UR4, UR6, URZ ;  /* 0x00000006040772a4 */ /* 0x000fe4000f8e02ff */
[----:B------:R-:W1:Y:S01]  /*1790*/  I2F.RP R3, UR8 ;  /* 0x0000000800037d06 */ /* 0x000e620008209400 */
[----:B------:R-:W-:Y:S02]  /*17a0*/  UMOV UR4, URZ ;  /* 0x000000ff00047c82 */ /* 0x000fe40008000000 */
[----:B------:R-:W-:Y:S02]  /*17b0*/  UIMAD.WIDE.U32 UR4, UR5, UR7, UR4 ;  /* 0x00000007050472a5 */ /* 0x000fe4000f8e0004 */
[----:B------:R-:W-:-:S05]  /*17c0*/  R2UR UR7, R0 ;  /* 0x00000000000772ca */ /* 0x000fca00000e0000 */
[----:B------:R-:W-:Y:S02]  /*17d0*/  UMOV UR4, UR5 ;  /* 0x0000000500047c82 */ /* 0x000fe40008000000 */
[----:B------:R-:W-:Y:S01]  /*17e0*/  UIMAD.WIDE.U32 UR4, UR4, UR9, URZ ;  /* 0x00000009040472a5 */ /* 0x000fe2000f8e00ff */
[----:B-1----:R-:W1:Y:S06]  /*17f0*/  MUFU.RCP R3, R3 ;  /* 0x0000000300037308 */ /* 0x002e6c0000001000 */
[----:B------:R-:W-:Y:S02]  /*1800*/  UMOV UR4, UR5 ;  /* 0x0000000500047c82 */ /* 0x000fe40008000000 */
[----:B------:R-:W-:-:S04]  /*1810*/  UIMAD UR5, UR4, UR7, UR9 ;  /* 0x00000007040572a4 */ /* 0x000fc8000f8e0209 */
[----:B------:R-:W-:Y:S01]  /*1820*/  UISETP.GT.U32.AND UP0, UPT, UR6, UR5, UPT ;  /* 0x000000050600728c */ /* 0x000fe2000bf04070 */
[----:B-1----:R-:W-:-:S10]  /*1830*/  VIADD R4, R3, 0xffffffe ;  /* 0x0ffffffe03047836 */ /* 0x002fd40000000000 */
[----:B------:R-:W-:Y:S01]  /*1840*/  @!UP0 UIADD3 UR5, UPT, UPT, UR5, -UR6, URZ ;  /* 0x8000000605058290 */ /* 0x000fe2000fffe0ff */
[----:B------:R-:W1:Y:S01]  /*1850*/  F2I.FTZ.U32.TRUNC.NTZ R0, R4 ;  /* 0x0000000400007305 */ /* 0x000e62000021f000 */
[----:B------:R-:W-:Y:S02]  /*1860*/  @!UP0 UIADD3 UR4, UPT, UPT, UR4, 0x1, URZ ;  /* 0x0000000104048890 */ /* 0x000fe4000fffe0ff */
[----:B------:R-:W-:Y:S02]  /*1870*/  UISETP.GE.U32.AND UP1, UPT, UR5, UR6, UPT ;  /* 0x000000060500728c */ /* 0x000fe4000bf26070 */
[----:B------:R-:W-:-:S04]  /*1880*/  ULOP3.LUT UR5, UR22, UR60, URZ, 0x3c, !UPT ;  /* 0x0000003c16057292 */ /* 0x000fc8000f8e3cff */
[----:B------:R-:W-:-:S05]  /*1890*/  UISETP.GE.AND UP0, UPT, UR5, URZ, UPT ;  /* 0x000000ff0500728c */ /* 0x000fca000bf06270 */
[----:B------:R-:W-:Y:S01]  /*18a0*/  @UP1 UIADD3 UR4, UPT, UPT, UR4, 0x1, URZ ;  /* 0x0000000104041890 */ /* 0x000fe2000fffe0ff */
[----:B-1----:R-:W-:Y:S01]  /*18b0*/  R2UR UR5, R0 ;  /* 0x00000000000572ca */ /* 0x002fe200000e0000 */
[----:B------:R-:W-:Y:S01]  /*18c0*/  UISETP.NE.AND UP1, UPT, UR60, URZ, UPT ;  /* 0x000000ff3c00728c */ /* 0x000fe2000bf25270 */
[----:B--2---:R-:W-:-:S04]  /*18d0*/  IMAD.U32 R0, RZ, RZ, UR50 ;  /* 0x00000032ff007e24 */ /* 0x004fc8000f8e00ff */
[----:B------:R-:W-:Y:S01]  /*18e0*/  UMOV UR7, UR4 ;  /* 0x0000000400077c82 */ /* 0x000fe20008000000 */
[----:B------:R-:W-:Y:S01]  /*18f0*/  IABS R0, R0 ;  /* 0x0000000000007213 */ /* 0x000fe20000000000 */
[----:B------:R-:W-:-:S03]  /*1900*/  @!UP0 UIADD3 UR7, UPT, UPT, -UR7, URZ, URZ ;  /* 0x000000ff07078290 */ /* 0x000fc6000fffe1ff */
[----:B------:R-:W-:Y:S01]  /*1910*/  R2UR UR9, R0 ;  /* 0x00000000000972ca */ /* 0x000fe200000e0000 */
[----:B------:R-:W-:Y:S02]  /*1920*/  @!UP1 ULOP3.LUT UR7, URZ, UR60, URZ, 0x33, !UPT ;  /* 0x0000003cff079292 */ /* 0x000fe4000f8e33ff */
[----:B------:R-:W-:-:S04]  /*1930*/  UIADD3 UR4, UPT, UPT, URZ, -UR5, URZ ;  /* 0x80000005ff047290 */ /* 0x000fc8000fffe0ff */
[----:B------:R-:W-:Y:S01]  /*1940*/  IMAD.U32 R3, RZ, RZ, UR7 ;  /* 0x00000007ff037e24 */ /* 0x000fe2000f8e00ff */
[----:B------:R-:W-:-:S03]  /*1950*/  UIMAD UR6, UR4, UR8, URZ ;  /* 0x00000008040672a4 */ /* 0x000fc6000f8e02ff */
[----:B------:R-:W-:Y:S01]  /*1960*/  UMOV UR4, URZ ;  /* 0x000000ff00047c82 */ /* 0x000fe20008000000 */
[----:B------:R-:W-:Y:S01]  /*1970*/  IABS R3, R3 ;  /* 0x0000000300037213 */ /* 0x000fe20000000000 */
[----:B------:R-:W-:-:S03]  /*1980*/  UIMAD.WIDE.U32 UR4, UR5, UR6, UR4 ;  /* 0x00000006050472a5 */ /* 0x000fc6000f8e0004 */
[----:B------:R-:W-:Y:S02]  /*1990*/  R2UR UR10, R3 ;  /* 0x00000000030a72ca */ /* 0x000fe400000e0000 */
[----:B------:R-:W1:Y:S02]  /*19a0*/  I2F.RP R3, UR9 ;  /* 0x0000000900037d06 */ /* 0x000e640008209400 */
[----:B------:R-:W-:-:S09]  /*19b0*/  UMOV UR4, UR5 ;  /* 0x0000000500047c82 */ /* 0x000fd20008000000 */
[----:B------:R-:W-:Y:S01]  /*19c0*/  UIMAD.WIDE.U32 UR4, UR4, UR10, URZ ;  /* 0x0000000a040472a5 */ /* 0x000fe2000f8e00ff */
[----:B-1----:R-:W1:Y:S06]  /*19d0*/  MUFU.RCP R0, R3 ;  /* 0x0000000300007308 */ /* 0x002e6c0000001000 */
[----:B------:R-:W-:Y:S02]  /*19e0*/  UMOV UR4, UR5 ;  /* 0x0000000500047c82 */ /* 0x000fe40008000000 */
[----:B------:R-:W-:-:S04]  /*19f0*/  UIADD3 UR5, UPT, UPT, -UR4, URZ, URZ ;  /* 0x000000ff04057290 */ /* 0x000fc8000fffe1ff */
[----:B------:R-:W-:-:S04]  /*1a00*/  UIMAD UR5, UR8, UR5, UR10 ;  /* 0x00000005080572a4 */ /* 0x000fc8000f8e020a */
[----:B------:R-:W-:Y:S01]  /*1a10*/  UISETP.GT.U32.AND UP0, UPT, UR8, UR5, UPT ;  /* 0x000000050800728c */ /* 0x000fe2000bf04070 */
[----:B-1----:R-:W-:Y:S02]  /*1a20*/  VIADD R0, R0, 0xffffffe ;  /* 0x0ffffffe00007836 */ /* 0x002fe40000000000 */
[----:B------:R-:W-:-:S04]  /*1a30*/  IMAD.U32 R3, RZ, RZ, UR36 ;  /* 0x00000024ff037e24 */ /* 0x000fc8000f8e00ff */
[----:B------:R-:W1:Y:S04]  /*1a40*/  F2I.FTZ.U32.TRUNC.NTZ R0, R0 ;  /* 0x0000000000007305 */ /* 0x000e68000021f000 */
[----:B------:R-:W-:Y:S01]  /*1a50*/  @!UP0 UIADD3 UR5, UPT, UPT, UR5, -UR8, URZ ;  /* 0x8000000805058290 */ /* 0x000fe2000fffe0ff */
[----:B------:R-:W-:Y:S01]  /*1a60*/  SHF.L.U32 R3, R3, 0x1f, RZ ;  /* 0x0000001f03037819 */ /* 0x000fe200000006ff */
[----:B------:R-:W-:Y:S02]  /*1a70*/  @!UP0 UIADD3 UR4, UPT, UPT, UR4, 0x1, URZ ;  /* 0x0000000104048890 */ /* 0x000fe4000fffe0ff */
[----:B------:R-:W-:Y:S01]  /*1a80*/  UISETP.GE.U32.AND UP1, UPT, UR5, UR8, UPT ;  /* 0x000000080500728c */ /* 0x000fe2000bf26070 */
[----:B------:R-:W2:Y:S01]  /*1a90*/  S2UR UR8, SR_CgaCtaId ;  /* 0x00000000000879c3 */ /* 0x000ea20000008800 */
[----:B------:R-:W-:-:S04]  /*1aa0*/  ULOP3.LUT UR5, UR7, UR59, URZ, 0x3c, !UPT ;  /* 0x0000003b07057292 */ /* 0x000fc8000f8e3cff */
[----:B------:R-:W-:-:S03]  /*1ab0*/  UISETP.GE.AND UP0, UPT, UR5, URZ, UPT ;  /* 0x000000ff0500728c */ /* 0x000fc6000bf06270 */
[----:B-1----:R-:W-:Y:S02]  /*1ac0*/  R2UR UR5, R0 ;  /* 0x00000000000572ca */ /* 0x002fe400000e0000 */
[----:B------:R-:W-:Y:S02]  /*1ad0*/  @UP1 UIADD3 UR4, UPT, UPT, UR4, 0x1, URZ ;  /* 0x0000000104041890 */ /* 0x000fe4000fffe0ff */
[----:B------:R-:W-:-:S05]  /*1ae0*/  UISETP.NE.AND UP1, UPT, UR59, URZ, UPT ;  /* 0x000000ff3b00728c */ /* 0x000fca000bf25270 */
[----:B------:R-:W-:Y:S02]  /*1af0*/  UMOV UR6, UR4 ;  /* 0x0000000400067c82 */ /* 0x000fe40008000000 */
[----:B------:R-:W-:Y:S02]  /*1b00*/  @!UP0 UIADD3 UR6, UPT, UPT, -UR6, URZ, URZ ;  /* 0x000000ff06068290 */ /* 0x000fe4000fffe1ff */
[----:B------:R-:W-:Y:S02]  /*1b10*/  UIADD3 UR4, UPT, UPT, URZ, -UR5, URZ ;  /* 0x80000005ff047290 */ /* 0x000fe4000fffe0ff */
[----:B------:R-:W-:Y:S02]  /*1b20*/  @!UP1 ULOP3.LUT UR6, URZ, UR59, URZ, 0x33, !UPT ;  /* 0x0000003bff069292 */ /* 0x000fe4000f8e33ff */
[----:B--2---:R-:W-:-:S04]  /*1b30*/  ULEA UR37, UR8, UR37, 0x18 ;  /* 0x0000002508257291 */ /* 0x004fc8000f8ec0ff */
[----:B------:R-:W-:Y:S01]  /*1b40*/  ULEA UR8, UR38, UR37, 0x3 ;  /* 0x0000002526087291 */ /* 0x000fe2000f8e18ff */
[----:B------:R-:W-:-:S05]  /*1b50*/  IMAD.U32 R0, RZ, RZ, UR6 ;  /* 0x00000006ff007e24 */ /* 0x000fca000f8e00ff */
[----:B------:R-:W-:-:S03]  /*1b60*/  IABS R0, R0 ;  /* 0x0000000000007213 */ /* 0x000fc60000000000 */
[----:B------:R1:W2:Y:S01]  /*1b70*/  SYNCS.PHASECHK.TRANS64.TRYWAIT P0, [UR8+0x80], R3 ;  /* 0x00008003ff0075a7 */ /* 0x0002a20008001108 */
[----:B------:R-:W-:Y:S01]  /*1b80*/  R2UR UR10, R0 ;  /* 0x00000000000a72ca */ /* 0x000fe200000e0000 */
[----:B------:R-:W-:-:S03]  /*1b90*/  UIMAD UR8, UR4, UR9, URZ ;  /* 0x00000009040872a4 */ /* 0x000fc6000f8e02ff */
[----:B------:R-:W-:Y:S02]  /*1ba0*/  UMOV UR4, URZ ;  /* 0x000000ff00047c82 */ /* 0x000fe40008000000 */
[----:B------:R-:W-:Y:S02]  /*1bb0*/  UIMAD.WIDE.U32 UR4, UR5, UR8, UR4 ;  /* 0x00000008050472a5 */ /* 0x000fe4000f8e0004 */
[----:B------:R-:W-:-:S04]  /*1bc0*/  UIADD3 UR8, UPT, UPT, -UR6, URZ, URZ ;  /* 0x000000ff06087290 */ /* 0x000fc8000fffe1ff */
[----:B------:R-:W-:Y:S01]  /*1bd0*/  UIMAD UR59, UR59, UR8, UR7 ;  /* 0x000000083b3b72a4 */ /* 0x000fe2000f8e0207 */
[----:B------:R-:W-:Y:S02]  /*1be0*/  UMOV UR4, UR5 ;  /* 0x0000000500047c82 */ /* 0x000fe40008000000 */
[----:B------:R-:W-:-:S07]  /*1bf0*/  UIMAD.WIDE.U32 UR4, UR4, UR10, URZ ;  /* 0x0000000a040472a5 */ /* 0x000fce000f8e00ff */
[----:B------:R-:W-:Y:S02]  /*1c00*/  UMOV UR4, UR5 ;  /* 0x0000000500047c82 */ /* 0x000fe40008000000 */
[----:B------:R-:W-:-:S04]  /*1c10*/  UIADD3 UR5, UPT, UPT, -UR4, URZ, URZ ;  /* 0x000000ff04057290 */ /* 0x000fc8000fffe1ff */
[----:B------:R-:W-:-:S04]  /*1c20*/  UIMAD UR5, UR9, UR5, UR10 ;  /* 0x00000005090572a4 */ /* 0x000fc8000f8e020a */
[----:B------:R-:W-:-:S11]  /*1c30*/  UISETP.GT.U32.AND UP0, UPT, UR9, UR5, UPT ;  /* 0x000000050900728c */ /* 0x000fd6000bf04070 */
[----:B------:R-:W-:Y:S02]  /*1c40*/  @!UP0 UIADD3 UR5, UPT, UPT, UR5, -UR9, URZ ;  /* 0x8000000905058290 */ /* 0x000fe4000fffe0ff */
[----:B------:R-:W-:Y:S02]  /*1c50*/  @!UP0 UIADD3 UR4, UPT, UPT, UR4, 0x1, URZ ;  /* 0x0000000104048890 */ /* 0x000fe4000fffe0ff */
[----:B------:R-:W-:Y:S02]  /*1c60*/  UISETP.GE.U32.AND UP1, UPT, UR5, UR9, UPT ;  /* 0x000000090500728c */ /* 0x000fe4000bf26070 */
[----:B------:R-:W-:-:S04]  /*1c70*/  ULOP3.LUT UR5, UR6, UR50, URZ, 0x3c, !UPT ;  /* 0x0000003206057292 */ /* 0x000fc8000f8e3cff */
[----:B------:R-:W-:-:S05]  /*1c80*/  UISETP.GE.AND UP0, UPT, UR5, URZ, UPT ;  /* 0x000000ff0500728c */ /* 0x000fca000bf06270 */
[----:B------:R-:W-:Y:S02]  /*1c90*/  @UP1 UIADD3 UR4, UPT, UPT, UR4, 0x1, URZ ;  /* 0x0000000104041890 */ /* 0x000fe4000fffe0ff */
[----:B------:R-:W-:-:S05]  /*1ca0*/  UISETP.NE.AND UP1, UPT, UR50, URZ, UPT ;  /* 0x000000ff3200728c */ /* 0x000fca000bf25270 */
[----:B------:R-:W-:Y:S01]  /*1cb0*/  UMOV UR56, UR4 ;  /* 0x0000000400387c82 */ /* 0x000fe20008000000 */
[----:B------:R-:W-:Y:S02]  /*1cc0*/  UIADD3 UR4, UPT, UPT, -UR7, URZ, URZ ;  /* 0x000000ff07047290 */ /* 0x000fe4000fffe1ff */
[----:B------:R-:W-:Y:S02]  /*1cd0*/  @!UP0 UIADD3 UR56, UPT, UPT, -UR56, URZ, URZ ;  /* 0x000000ff38388290 */ /* 0x000fe4000fffe1ff */
[----:B------:R-:W-:Y:S02]  /*1ce0*/  UISETP.GE.U32.AND UP0, UPT, UR66, 0x3f, UPT ;  /* 0x0000003f4200788c */ /* 0x000fe4000bf06070 */
[----:B------:R-:W-:Y:S02]  /*1cf0*/  @!UP1 ULOP3.LUT UR56, URZ, UR50, URZ, 0x33, !UPT ;  /* 0x00000032ff389292 */ /* 0x000fe4000f8e33ff */
[----:B------:R-:W-:Y:S02]  /*1d00*/  UIMAD UR4, UR60, UR4, UR22 ;  /* 0x000000043c0472a4 */ /* 0x000fe4000f8e0216 */
[----:B------:R-:W-:-:S02]  /*1d10*/  UIADD3 UR5, UPT, UPT, -UR56, URZ, URZ ;  /* 0x000000ff38057290 */ /* 0x000fc4000fffe1ff */
[----:B------:R-:W-:Y:S02]  /*1d20*/  USHF.L.U32 UR10, UR4, 0x6, URZ ;  /* 0x00000006040a7899 */ /* 0x000fe400080006ff */
[----:B------:R-:W-:Y:S01]  /*1d30*/  UIMAD UR50, UR50, UR5, UR6 ;  /* 0x00000005323272a4 */ /* 0x000fe2000f8e0206 */
[----:B-1----:R-:W-:Y:S11]  /*1d40*/  BRA.U !UP0, `(.L_x_18) ;  /* 0x00000005086c7547 */ /* 0x002ff6000b800000 */
[----:B------:R-:W1:Y:S01]  /*1d50*/  LDCU.64 UR48, c[0x0][0x5c0] ;  /* 0x0000b800ff3077ac */ /* 0x000e620008000a00 */
[----:B------:R-:W1:Y:S01]  /*1d60*/  LDCU.64 UR34, c[0x0][0x5f8] ;  /* 0x0000bf00ff2277ac */ /* 0x000e620008000a00 */
[----:B------:R-:W3:Y:S01]  /*1d70*/  LDCU UR9, c[0x0][0x5c8] ;  /* 0x0000b900ff0977ac */ /* 0x000ee20008000800 */
[----:B------:R-:W3:Y:S01]  /*1d80*/  LDCU UR8, c[0x0][0x600] ;  /* 0x0000c000ff0877ac */ /* 0x000ee20008000800 */
[----:B------:R-:W4:Y:S01]  /*1d90*/  LDCU UR24, c[0x0][0x5a8] ;  /* 0x0000b500ff1877ac */ /* 0x000f220008000800 */
[----:B------:R-:W2:Y:S01]  /*1da0*/  LDCU UR23, c[0x0][0x59c] ;  /* 0x0000b380ff1777ac */ /* 0x000ea20008000800 */
[----:B-1----:R-:W-:Y:S01]  /*1db0*/  UIMAD UR48, UR59, UR48, UR34 ;  /* 0x000000303b3072a4 */ /* 0x002fe2000f8e0222 */
[----:B------:R-:W1:Y:S01]  /*1dc0*/  LDCU UR22, c[0x0][0x590] ;  /* 0x0000b200ff1677ac */ /* 0x000e620008000800 */
[----:B------:R-:W1:Y:S01]  /*1dd0*/  LDCU UR28, c[0x0][0x594] ;  /* 0x0000b280ff1c77ac */ /* 0x000e620008000800 */
[----:B------:R-:W1:Y:S01]  /*1de0*/  LDCU UR27, c[0x0][0x598] ;  /* 0x0000b300ff1b77ac */ /* 0x000e620008000800 */
[----:B------:R-:W1:Y:S01]  /*1df0*/  LDCU UR26, c[0x0][0x5ac] ;  /* 0x0000b580ff1a77ac */ /* 0x000e620008000800 */
[----:B------:R-:W1:Y:S01]  /*1e00*/  LDCU UR25, c[0x0][0x5b0] ;  /* 0x0000b600ff1977ac */ /* 0x000e620008000800 */
[----:B------:R-:W1:Y:S01]  /*1e10*/  LDCU UR5, c[0x0][0x5cc] ;  /* 0x0000b980ff0577ac */ /* 0x000e620008000800 */
[----:B------:R-:W1:Y:S01]  /*1e20*/  LDCU UR4, c[0x0][0x5ec] ;  /* 0x0000bd80ff0477ac */ /* 0x000e620008000800 */
[----:B------:R-:W1:Y:S01]  /*1e30*/  LDCU.64 UR20, c[0x0][0x5a0] ;  /* 0x0000b400ff1477ac */ /* 0x000e620008000a00 */
[----:B------:R-:W1:Y:S01]  /*1e40*/  LDCU.64 UR16, c[0x0][0x5d0] ;  /* 0x0000ba00ff1077ac */ /* 0x000e620008000a00 */
[----:B------:R-:W1:Y:S01]  /*1e50*/  LDCU.64 UR6, c[0x0][0x5f0] ;  /* 0x0000be00ff0677ac */ /* 0x000e620008000a00 */
[----:B------:R-:W-:-:S02]  /*1e60*/  UIMAD UR35, UR50, UR49, UR35 ;  /* 0x00000031322372a4 */ /* 0x000fc4000f8e0223 */
[----:B------:R-:W-:Y:S02]  /*1e70*/  UIADD3 UR46, UPT, UPT, UR42, 0x40, URZ ;  /* 0x000000402a2e7890 */ /* 0x000fe4000fffe0ff */
[----:B---3--:R-:W-:Y:S01]  /*1e80*/  UIMAD UR34, UR56, UR9, UR8 ;  /* 0x00000009382272a4 */ /* 0x008fe2000f8e0208 */
[----:B------:R-:W-:Y:S01]  /*1e90*/  UMOV UR18, URZ ;  /* 0x000000ff00127c82 */ /* 0x000fe20008000000 */
[----:B--2-4-:R-:W-:-:S10]  /*1ea0*/  UMOV UR11, UR38 ;  /* 0x00000026000b7c82 */ /* 0x014fd40008000000 */
.L_x_23:
[----:B------:R-:W-:Y:S01]  /*1eb0*/  @!P2 MOV R3, 0x3000 ;  /* 0x000030000003a802 */ /* 0x000fe20000000f00 */
[----:B------:R-:W-:Y:S01]  /*1ec0*/  ULEA UR41, UR11, UR37, 0x3 ;  /* 0x000000250b297291 */ /* 0x000fe2000f8e18ff */
[----:B----4-:R-:W-:Y:S11]  /*1ed0*/  @P0 BRA `(.L_x_19) ;  /* 0x0000000000100947 */ /* 0x010ff60003800000 */
[----:B------:R-:W-:Y:S04]  /*1ee0*/  MOV R0, UR36 ;  /* 0x0000002400007c02 */ /* 0x000fe80008000f00 */
[----:B------:R-:W-:Y:S04]  /*1ef0*/  SHF.L.U32 R5, R0, 0x1f, RZ ;  /* 0x0000001f00057819 */ /* 0x000fe800000006ff */
[----:B------:R-:W2:Y:S02]  /*1f00*/  SYNCS.PHASECHK.TRANS64.TRYWAIT P0, [UR41+0x80], R5 ;  /* 0x00008005ff0075a7 */ /* 0x000ea40008001129 */
[----:B--2---:R-:W-:Y:S05]  /*1f10*/  @!P0 BRA `(.L_x_20) ;  /* 0x0000007400508947 */ /* 0x004fea0003800000 */
.L_x_19:
[----:B------:R3:W-:Y:S01]  /*1f20*/  @!P2 SYNCS.ARRIVE.TRANS64 RZ, [UR41], R3 ;  /* 0x00000003ffffa9a7 */ /* 0x0007e20008000029 */
[----:B------:R-:W-:Y:S04]  /*1f30*/  BSSY.RECONVERGENT B0, `(.L_x_21) ;  /* 0x0000003000007945 */ /* 0x000fe80003800200 */
[----:B------:R-:W-:Y:S05]  /*1f40*/  @P3 BRA `(.L_x_22) ;  /* 0x0000000000043947 */ /* 0x000fea0003800000 */
[----:B-1----:R-:W-:Y:S05]  /*1f50*/  BPT.TRAP 0x1 ;  /* 0x000000040000795c */ /* 0x002fea0000300000 */
.L_x_22:
[----:B-1----:R-:W-:Y:S05]  /*1f60*/  BSYNC.RECONVERGENT B0 ;  /* 0x0000000000007941 */ /* 0x002fea0003800200 */
.L_x_21:
[----:B------:R-:W-:Y:S02]  /*1f70*/  UIADD3 UR8, UPT, UPT, UR11, 0x1, URZ ;  /* 0x000000010b087890 */ /* 0x000fe4000fffe0ff */
[----:B------:R-:W-:Y:S02]  /*1f80*/  USHF.L.U32 UR43, UR18, 0x5, URZ ;  /* 0x00000005122b7899 */ /* 0x000fe400080006ff */
[----:B------:R-:W-:Y:S02]  /*1f90*/  UISETP.NE.AND UP0, UPT, UR8, 0x10, UPT ;  /* 0x000000100800788c */ /* 0x000fe4000bf05270 */
[----:B------:R-:W-:Y:S02]  /*1fa0*/  UISETP.NE.AND UP2, UPT, UR23, 0x1, UPT ;  /* 0x000000011700788c */ /* 0x000fe4000bf45270 */
[----:B------:R-:W-:Y:S02]  /*1fb0*/  USEL UR9, URZ, 0x1, UP0 ;  /* 0x00000001ff097887 */ /* 0x000fe40008000000 */
[----:B------:R-:W-:Y:S02]  /*1fc0*/  USEL UR38, UR8, URZ, UP0 ;  /* 0x000000ff08267287 */ /* 0x000fe40008000000 */
[----:B------:R-:W-:Y:S02]  /*1fd0*/  ULOP3.LUT UR36, UR36, UR9, URZ, 0x3c, !UPT ;  /* 0x0000000924247292 */ /* 0x000fe4000f8e3cff */
[----:B------:R-:W-:Y:S02]  /*1fe0*/  ULEA UR8, UR38, UR37, 0x3 ;  /* 0x0000002526087291 */ /* 0x000fe4000f8e18ff */
[----:B------:R-:W-:Y:S02]  /*1ff0*/  UISETP.NE.AND UP0, UPT, UR22, 0x1, UPT ;  /* 0x000000011600788c */ /* 0x000fe4000bf05270 */
[----:B------:R-:W-:Y:S01]  /*2000*/  UIADD3 UR30, UP1, UPT, UR54, 0x80, URZ ;  /* 0x00000080361e7890 */ /* 0x000fe2000ff3e0ff */
[----:B--2---:R-:W-:Y:S01]  /*2010*/  MOV R0, UR36 ;  /* 0x0000002400007c02 */ /* 0x004fe20008000f00 */
[----:B------:R-:W-:Y:S02]  /*2020*/  ULEA UR19, UR11, UR37, 0xc ;  /* 0x000000250b137291 */ /* 0x000fe4000f8e60ff */
[----:B------:R-:W-:Y:S01]  /*2030*/  UIADD3.X UR31, UPT, UPT, URZ, UR55, URZ, UP1, !UPT ;  /* 0x00000037ff1f7290 */ /* 0x000fe20008ffe4ff */
[----:B---3--:R-:W-:Y:S01]  /*2040*/  SHF.L.U32 R3, R0, 0x1f, RZ ;  /* 0x0000001f00037819 */ /* 0x008fe200000006ff */
[----:B------:R-:W-:Y:S01]  /*2050*/  UIADD3 UR18, UPT, UPT, UR18, 0x1, URZ ;  /* 0x0000000112127890 */ /* 0x000fe2000fffe0ff */
[----:B------:R-:W-:Y:S02]  /*2060*/  UMOV UR52, 0x0 ;  /* 0x0000000000347882 */ /* 0x000fe40000000000 */
[----:B------:R3:W4:Y:S01]  /*2070*/  SYNCS.PHASECHK.TRANS64.TRYWAIT P0, [UR8+0x80], R3 ;  /* 0x00008003ff0075a7 */ /* 0x0007220008001108 */
[----:B------:R-:W-:Y:S02]  /*2080*/  UIMAD.WIDE.U32 UR8, UR43, UR28, URZ ;  /* 0x0000001c2b0872a5 */ /* 0x000fe4000f8e00ff */
[----:B------:R-:W-:Y:S02]  /*2090*/  ULEA UR8, UR35, UR48, 0x5 ;  /* 0x0000003023087291 */ /* 0x000fe4000f8e28ff */
[----:B------:R-:W-:Y:S02]  /*20a0*/  USHF.R.U32.HI UR9, URZ, UR27, UR9 ;  /* 0x0000001bff097299 */ /* 0x000fe40008011609 */
[----:B------:R-:W-:Y:S02]  /*20b0*/  ULEA UR29, UR34, UR8, 0xa ;  /* 0x00000008221d7291 */ /* 0x000fe4000f8e50ff */
[----:B------:R-:W-:Y:S02]  /*20c0*/  USEL UR9, UR43, UR9, !UP0 ;  /* 0x000000092b097287 */ /* 0x000fe4000c000000 */
[----:B------:R-:W-:Y:S02]  /*20d0*/  UIADD3 UR32, UP0, UPT, UR54, 0x180, URZ ;  /* 0x0000018036207890 */ /* 0x000fe4000ff1e0ff */
[----:B------:R-:W-:Y:S02]  /*20e0*/  UIMAD.WIDE.U32 UR12, UR9, UR20, URZ ;  /* 0x00000014090c72a5 */ /* 0x000fe4000f8e00ff */
[----:B------:R-:W-:Y:S02]  /*20f0*/  ULEA UR12, UR11, UR37, 0xd ;  /* 0x000000250b0c7291 */ /* 0x000fe4000f8e68ff */
[----:B------:R-:W-:Y:S02]  /*2100*/  USHF.R.U32.HI UR13, URZ, UR21, UR13 ;  /* 0x00000015ff0d7299 */ /* 0x000fe4000801160d */
[----:B------:R-:W-:Y:S02]  /*2110*/  UIADD3 UR40, UPT, UPT, UR12, 0x6400, URZ ;  /* 0x000064000c287890 */ /* 0x000fe4000fffe0ff */
[----:B------:R-:W-:Y:S02]  /*2120*/  USEL UR13, UR9, UR13, !UP2 ;  /* 0x0000000d090d7287 */ /* 0x000fe4000d000000 */
[----:B------:R-:W-:Y:S02]  /*2130*/  UISETP.NE.AND UP2, UPT, UR24, 0x1, UPT ;  /* 0x000000011800788c */ /* 0x000fe4000bf45270 */
[----:B------:R-:W-:Y:S02]  /*2140*/  UIMAD.WIDE.U32 UR14, UR13, UR26, URZ ;  /* 0x0000001a0d0e72a5 */ /* 0x000fe4000f8e00ff */
[----:B------:R-:W-:Y:S02]  /*2150*/  UIADD3 UR44, UPT, UPT, UR12, 0x7400, URZ ;  /* 0x000074000c2c7890 */ /* 0x000fe4000fffe0ff */
[----:B------:R-:W-:Y:S02]  /*2160*/  UIADD3 UR12, UPT, UPT, -UR9, URZ, URZ ;  /* 0x000000ff090c7290 */ /* 0x000fe4000fffe1ff */
[----:B------:R-:W-:Y:S02]  /*2170*/  UIADD3.X UR33, UPT, UPT, URZ, UR55, URZ, UP0, !UPT ;  /* 0x00000037ff217290 */ /* 0x000fe400087fe4ff */
[----:B------:R-:W-:Y:S02]  /*2180*/  UIMAD UR12, UR22, UR12, UR43 ;  /* 0x0000000c160c72a4 */ /* 0x000fe4000f8e022b */
[----:B------:R-:W-:Y:S01]  /*2190*/  UISETP.NE.AND UP0, UPT, UR18, UR51, UPT ;  /* 0x000000331200728c */ /* 0x000fe2000bf05270 */
[----:B------:R-:W-:Y:S01]  /*21a0*/  UMOV UR53, 0x10000000 ;  /* 0x1000000000357882 */ /* 0x000fe20000000000 */
[----:B------:R-:W-:Y:S01]  /*21b0*/  UMOV UR45, UR41 ;  /* 0x00000029002d7c82 */ /* 0x000fe20008000000 */
[----:B------:R-:W-:Y:S01]  /*21c0*/  UTMALDG.2D [UR40], [UR30], desc[UR52] ;  /* 0x000034281e0075b4 */ /* 0x000fe20008009000 */
[----:B------:R-:W-:Y:S01]  /*21d0*/  UMOV UR47, UR43 ;  /* 0x0000002b002f7c82 */ /* 0x000fe20008000000 */
[----:B------:R-:W-:Y:S02]  /*21e0*/  UMOV UR8, UR15 ;  /* 0x0000000f00087c82 */ /* 0x000fe40008000000 */
[----:B------:R-:W-:Y:S02]  /*21f0*/  USHF.R.U32.HI UR11, URZ, UR25, UR8 ;  /* 0x00000019ff0b7299 */ /* 0x000fe40008011608 */
[----:B------:R-:W-:Y:S02]  /*2200*/  UIADD3 UR8, UPT, UPT, UR19, 0x26400, URZ ;  /* 0x0002640013087890 */ /* 0x000fe4000fffe0ff */
[----:B------:R-:W-:Y:S01]  /*2210*/  USEL UR14, UR13, UR11, !UP2 ;  /* 0x0000000b0d0e7287 */ /* 0x000fe2000d000000 */
[----:B------:R-:W-:Y:S01]  /*2220*/  UTMALDG.2D [UR44], [UR30], desc[UR52] ;  /* 0x0000342c1e0075b4 */ /* 0x000fe20008009000 */
[----:B------:R-:W-:Y:S02]  /*2230*/  UIADD3 UR11, UPT, UPT, -UR13, URZ, URZ ;  /* 0x000000ff0d0b7290 */ /* 0x000fe4000fffe1ff */
[----:B------:R-:W-:Y:S02]  /*2240*/  UIADD3 UR15, UPT, UPT, -UR14, URZ, URZ ;  /* 0x000000ff0e0f7290 */ /* 0x000fe4000fffe1ff */
[----:B------:R-:W-:Y:S02]  /*2250*/  UIMAD UR9, UR23, UR11, UR9 ;  /* 0x0000000b170972a4 */ /* 0x000fe4000f8e0209 */
[----:B------:R-:W-:Y:S02]  /*2260*/  UIMAD UR13, UR24, UR15, UR13 ;  /* 0x0000000f180d72a4 */ /* 0x000fe4000f8e020d */
[----:B------:R-:W-:Y:S02]  /*2270*/  UIMAD UR11, UR12, UR5, UR4 ;  /* 0x000000050c0b72a4 */ /* 0x000fe4000f8e0204 */
[----:B------:R-:W-:Y:S02]  /*2280*/  UIMAD UR12, UR9, UR16, UR6 ;  /* 0x00000010090c72a4 */ /* 0x000fe4000f8e0206 */
[----:B------:R-:W-:Y:S02]  /*2290*/  UIMAD UR13, UR13, UR17, UR7 ;  /* 0x000000110d0d72a4 */ /* 0x000fe4000f8e0207 */
[----:B------:R-:W-:Y:S01]  /*22a0*/  UPRMT UR15, UR29, 0x5410, URZ ;  /* 0x000054101d0f7896 */ /* 0x000fe200080000ff */
[----:B------:R-:W-:Y:S01]  /*22b0*/  UMOV UR9, UR41 ;  /* 0x0000002900097c82 */ /* 0x000fe20008000000 */
[----:B------:R-:W-:Y:S07]  /*22c0*/  UMOV UR19, UR51 ;  /* 0x0000003300137c82 */ /* 0x000fee0008000000 */
[----:B------:R1:W-:Y:S02]  /*22d0*/  UTMALDG.5D.IM2COL [UR8], [UR32], UR15 ;  /* 0x00000008200073b4 */ /* 0x0003e4000806000f */
[----:B-1----:R-:W-:Y:S01]  /*22e0*/  UMOV UR11, UR38 ;  /* 0x00000026000b7c82 */ /* 0x002fe20008000000 */
[----:B---3--:R-:W-:Y:S05]  /*22f0*/  BRA.U UP0, `(.L_x_23) ;  /* 0xfffffff900ec7547 */ /* 0x008fea000b83ffff */
.L_x_18:
[----:B------:R-:W-:Y:S01]  /*2300*/  ULEA UR4, UR38, UR37, 0x3 ;  /* 0x0000002526047291 */ /* 0x000fe2000f8e18ff */
[----:B------:R-:W-:Y:S01]  /*2310*/  MOV R0, UR36 ;  /* 0x0000002400007c02 */ /* 0x000fe20008000f00 */
[----:B------:R-:W-:Y:S01]  /*2320*/  @!P1 SYNCS.ARRIVE.TRANS64.A1T0 RZ, [UR37+0x138], RZ ;  /* 0x000138ffffff99a7 */ /* 0x000fe20008100025 */
[----:B------:R-:W-:Y:S02]  /*2330*/  UISETP.GT.AND UP0, UPT, UR64, UR63, UPT ;  /* 0x0000003f4000728c */ /* 0x000fe4000bf04270 */
[----:B------:R-:W-:-:S04]  /*2340*/  SHF.L.U32 R0, R0, 0x1f, RZ ;  /* 0x0000001f00007819 */ /* 0x000fc800000006ff */
[----:B--2-4-:R1:W2:Y:S03]  /*2350*/  SYNCS.PHASECHK.TRANS64.TRYWAIT P0, [UR4+0x80], R0 ;  /* 0x00008000ff0075a7 */ /* 0x0142a60008001104 */
[----:B------:R-:W-:Y:S05]  /*2360*/  BRA.U !UP0, `(.L_x_24) ;  /* 0x00000005086c7547 */ /* 0x000fea000b800000 */
[----:B------:R-:W3:Y:S01]  /*2370*/  LDCU.64 UR12, c[0x0][0x5c0] ;  /* 0x0000b800ff0c77ac */ /* 0x000ee20008000a00 */
[----:B------:R-:W3:Y:S01]  /*2380*/  LDCU.64 UR8, c[0x0][0x5f8] ;  /* 0x0000bf00ff0877ac */ /* 0x000ee20008000a00 */
[----:B------:R-:W4:Y:S01]  /*2390*/  LDCU UR11, c[0x0][0x5c8] ;  /* 0x0000b900ff0b77ac */ /* 0x000f220008000800 */
[----:B------:R-:W4:Y:S01]  /*23a0*/  LDCU UR43, c[0x0][0x600] ;  /* 0x0000c000ff2b77ac */ /* 0x000f220008000800 */
[----:B------:R-:W1:Y:S01]  /*23b0*/  LDCU UR23, c[0x0][0x5a8] ;  /* 0x0000b500ff1777ac */ /* 0x000e620008000800 */
[----:B------:R-:W1:Y:S01]  /*23c0*/  LDCU UR22, c[0x0][0x59c] ;  /* 0x0000b380ff1677ac */ /* 0x000e620008000800 */
[----:B---3--:R-:W-:Y:S01]  /*23d0*/  UIMAD UR48, UR50, UR13, UR9 ;  /* 0x0000000d323072a4 */ /* 0x008fe2000f8e0209 */
[----:B------:R-:W3:Y:S01]  /*23e0*/  LDCU UR18, c[0x0][0x590] ;  /* 0x0000b200ff1277ac */ /* 0x000ee20008000800 */
[----:B----4-:R-:W-:Y:S01]  /*23f0*/  UIMAD UR43, UR56, UR11, UR43 ;  /* 0x0000000b382b72a4 */ /* 0x010fe2000f8e022b */
[----:B------:R-:W4:Y:S01]  /*2400*/  LDCU UR27, c[0x0][0x594] ;  /* 0x0000b280ff1b77ac */ /* 0x000f220008000800 */
        /* <DEDUP_REMOVED lines=9> */
[----:B------:R-:W-:Y:S02]  /*24a0*/  UIADD3 UR50, UPT, UPT, UR65, UR19, URZ ;  /* 0x0000001341327290 */ /* 0x000fe4000fffe0ff */
[----:B------:R-:W-:Y:S01]  /*24b0*/  UIADD3 UR46, UPT, UPT, UR42, 0x40, URZ ;  /* 0x000000402a2e7890 */ /* 0x000fe2000fffe0ff */
[----:B------:R-:W-:-:S11]  /*24c0*/  UMOV UR11, UR38 ;  /* 0x00000026000b7c82 */ /* 0x000fd60008000000 */
.L_x_29:
[----:B------:R-:W-:Y:S01]  /*24d0*/  @!P2 MOV R3, 0x3000 ;  /* 0x000030000003a802 */ /* 0x000fe20000000f00 */
[----:B------:R-:W-:Y:S01]  /*24e0*/  ULEA UR33, UR11, UR37, 0x3 ;  /* 0x000000250b217291 */ /* 0x000fe2000f8e18ff */
[----:B--2---:R-:W-:Y:S11]  /*24f0*/  @P0 BRA `(.L_x_25) ;  /* 0x0000000000100947 */ /* 0x004ff60003800000 */
[----:B-1----:R-:W-:Y:S04]  /*2500*/  MOV R0, UR36 ;  /* 0x0000002400007c02 */ /* 0x002fe80008000f00 */
[----:B------:R-:W-:Y:S04]  /*2510*/  SHF.L.U32 R5, R0, 0x1f, RZ ;  /* 0x0000001f00057819 */ /* 0x000fe800000006ff */
[----:B------:R-:W1:Y:S02]  /*2520*/  SYNCS.PHASECHK.TRANS64.TRYWAIT P0, [UR33+0x80], R5 ;  /* 0x00008005ff0075a7 */ /* 0x000e640008001121 */
[----:B-1----:R-:W-:Y:S05]  /*2530*/  @!P0 BRA `(.L_x_26) ;  /* 0x0000006c00e08947 */ /* 0x002fea0003800000 */
.L_x_25:
[----:B------:R2:W-:Y:S01]  /*2540*/  @!P2 SYNCS.ARRIVE.TRANS64 RZ, [UR33], R3 ;  /* 0x00000003ffffa9a7 */ /* 0x0005e20008000021 */
[----:B------:R-:W-:Y:S04]  /*2550*/  BSSY.RECONVERGENT B0, `(.L_x_27) ;  /* 0x0000003000007945 */ /* 0x000fe80003800200 */
[----:B------:R-:W-:Y:S05]  /*2560*/  @P3 BRA `(.L_x_28) ;  /* 0x0000000000043947 */ /* 0x000fea0003800000 */
[----:B-1-34-:R-:W-:Y:S05]  /*2570*/  BPT.TRAP 0x1 ;  /* 0x000000040000795c */ /* 0x01afea0000300000 */
.L_x_28:
[----:B-1-34-:R-:W-:Y:S05]  /*2580*/  BSYNC.RECONVERGENT B0 ;  /* 0x0000000000007941 */ /* 0x01afea0003800200 */
.L_x_27:
[----:B------:R-:W-:Y:S02]  /*2590*/  UIADD3 UR8, UPT, UPT, UR11, 0x1, URZ ;  /* 0x000000010b087890 */ /* 0x000fe4000fffe0ff */
[----:B------:R-:W-:Y:S02]  /*25a0*/  USHF.L.U32 UR35, UR19, 0x5, URZ ;  /* 0x0000000513237899 */ /* 0x000fe400080006ff */
[----:B------:R-:W-:Y:S02]  /*25b0*/  UISETP.NE.AND UP0, UPT, UR8, 0x10, UPT ;  /* 0x000000100800788c */ /* 0x000fe4000bf05270 */
[----:B------:R-:W-:Y:S02]  /*25c0*/  UIADD3 UR28, UP1, UPT, UR54, 0x80, URZ ;  /* 0x00000080361c7890 */ /* 0x000fe4000ff3e0ff */
[----:B------:R-:W-:Y:S02]  /*25d0*/  USEL UR9, URZ, 0x1, UP0 ;  /* 0x00000001ff097887 */ /* 0x000fe40008000000 */
[----:B------:R-:W-:Y:S02]  /*25e0*/  USEL UR38, UR8, URZ, UP0 ;  /* 0x000000ff08267287 */ /* 0x000fe40008000000 */
[----:B------:R-:W-:Y:S02]  /*25f0*/  ULOP3.LUT UR36, UR36, UR9, URZ, 0x3c, !UPT ;  /* 0x0000000924247292 */ /* 0x000fe4000f8e3cff */
[----:B------:R-:W-:Y:S02]  /*2600*/  ULEA UR8, UR38, UR37, 0x3 ;  /* 0x0000002526087291 */ /* 0x000fe4000f8e18ff */
[----:B------:R-:W-:Y:S02]  /*2610*/  UISETP.NE.AND UP0, UPT, UR18, 0x1, UPT ;  /* 0x000000011200788c */ /* 0x000fe4000bf05270 */
[----:B------:R-:W-:Y:S01]  /*2620*/  ULEA UR30, UR11, UR37, 0xd ;  /* 0x000000250b1e7291 */ /* 0x000fe2000f8e68ff */
[----:B------:R-:W-:Y:S01]  /*2630*/  MOV R0, UR36 ;  /* 0x0000002400007c02 */ /* 0x000fe20008000f00 */
[----:B------:R-:W-:Y:S02]  /*2640*/  UISETP.NE.AND UP2, UPT, UR23, 0x1, UPT ;  /* 0x000000011700788c */ /* 0x000fe4000bf45270 */
[----:B------:R-:W-:Y:S01]  /*2650*/  UIADD3.X UR29, UPT, UPT, URZ, UR55, URZ, UP1, !UPT ;  /* 0x00000037ff1d7290 */ /* 0x000fe20008ffe4ff */
[----:B--2---:R-:W-:Y:S01]  /*2660*/  SHF.L.U32 R3, R0, 0x1f, RZ ;  /* 0x0000001f00037819 */ /* 0x004fe200000006ff */
[----:B------:R-:W-:Y:S02]  /*2670*/  UIADD3 UR32, UPT, UPT, UR30, 0x6400, URZ ;  /* 0x000064001e207890 */ /* 0x000fe4000fffe0ff */
[----:B------:R-:W-:Y:S01]  /*2680*/  UIADD3 UR44, UPT, UPT, UR30, 0x7400, URZ ;  /* 0x000074001e2c7890 */ /* 0x000fe2000fffe0ff */
[----:B------:R1:W2:Y:S01]  /*2690*/  SYNCS.PHASECHK.TRANS64.TRYWAIT P0, [UR8+0x80], R3 ;  /* 0x00008003ff0075a7 */ /* 0x0002a20008001108 */
[----:B------:R-:W-:Y:S02]  /*26a0*/  UIMAD.WIDE.U32 UR8, UR35, UR27, URZ ;  /* 0x0000001b230872a5 */ /* 0x000fe4000f8e00ff */
[----:B------:R-:W-:Y:S02]  /*26b0*/  ULEA UR8, UR48, UR49, 0x5 ;  /* 0x0000003130087291 */ /* 0x000fe4000f8e28ff */
[----:B------:R-:W-:Y:S02]  /*26c0*/  USHF.R.U32.HI UR9, URZ, UR26, UR9 ;  /* 0x0000001aff097299 */ /* 0x000fe40008011609 */
[----:B------:R-:W-:Y:S02]  /*26d0*/  ULEA UR31, UR43, UR8, 0xa ;  /* 0x000000082b1f7291 */ /* 0x000fe4000f8e50ff */
[----:B------:R-:W-:Y:S02]  /*26e0*/  USEL UR9, UR35, UR9, !UP0 ;  /* 0x0000000923097287 */ /* 0x000fe4000c000000 */
[----:B------:R-:W-:Y:S02]  /*26f0*/  UISETP.NE.AND UP0, UPT, UR22, 0x1, UPT ;  /* 0x000000011600788c */ /* 0x000fe4000bf05270 */
[----:B------:R-:W-:Y:S02]  /*2700*/  UIMAD.WIDE.U32 UR12, UR9, UR20, URZ ;  /* 0x00000014090c72a5 */ /* 0x000fe4000f8e00ff */
[----:B------:R-:W-:Y:S02]  /*2710*/  ULEA UR12, UR11, UR37, 0xc ;  /* 0x000000250b0c7291 */ /* 0x000fe4000f8e60ff */
[----:B------:R-:W-:Y:S02]  /*2720*/  USHF.R.U32.HI UR13, URZ, UR21, UR13 ;  /* 0x00000015ff0d7299 */ /* 0x000fe4000801160d */
[----:B------:R-:W-:Y:S02]  /*2730*/  UIADD3 UR19, UPT, UPT, UR19, 0x1, URZ ;  /* 0x0000000113137890 */ /* 0x000fe4000fffe0ff */
[----:B------:R-:W-:Y:S02]  /*2740*/  USEL UR13, UR9, UR13, !UP0 ;  /* 0x0000000d090d7287 */ /* 0x000fe4000c000000 */
[----:B------:R-:W-:Y:S02]  /*2750*/  UIADD3 UR40, UP0, UPT, UR54, 0x180, URZ ;  /* 0x0000018036287890 */ /* 0x000fe4000ff1e0ff */
[----:B------:R-:W-:Y:S02]  /*2760*/  UIMAD.WIDE.U32 UR14, UR13, UR25, URZ ;  /* 0x000000190d0e72a5 */ /* 0x000fe4000f8e00ff */
[----:B------:R-:W-:Y:S02]  /*2770*/  UIADD3.X UR41, UPT, UPT, URZ, UR55, URZ, UP0, !UPT ;  /* 0x00000037ff297290 */ /* 0x000fe400087fe4ff */
[----:B------:R-:W-:Y:S01]  /*2780*/  UISETP.NE.AND UP0, UPT, UR19, UR50, UPT ;  /* 0x000000321300728c */ /* 0x000fe2000bf05270 */
[----:B------:R-:W-:Y:S01]  /*2790*/  UMOV UR52, 0x0 ;  /* 0x0000000000347882 */ /* 0x000fe20000000000 */
[----:B------:R-:W-:Y:S01]  /*27a0*/  UMOV UR53, 0x10000000 ;  /* 0x1000000000357882 */ /* 0x000fe20000000000 */
[----:B------:R-:W-:Y:S01]  /*27b0*/  UMOV UR34, UR42 ;  /* 0x0000002a00227c82 */ /* 0x000fe20008000000 */
        /* <DEDUP_REMOVED lines=10> */
[----:B------:R-:W-:Y:S02]  /*2860*/  UIADD3 UR15, UPT, UPT, -UR14, URZ, URZ ;  /* 0x000000ff0e0f7290 */ /* 0x000fe4000fffe1ff */
[----:B------:R-:W-:Y:S02]  /*2870*/  UIMAD UR12, UR18, UR12, UR35 ;  /* 0x0000000c120c72a4 */ /* 0x000fe4000f8e0223 */
[----:B------:R-:W-:Y:S02]  /*2880*/  UIMAD UR9, UR22, UR11, UR9 ;  /* 0x0000000b160972a4 */ /* 0x000fe4000f8e0209 */
[----:B------:R-:W-:Y:S02]  /*2890*/  UIMAD UR13, UR23, UR15, UR13 ;  /* 0x0000000f170d72a4 */ /* 0x000fe4000f8e020d */
[----:B------:R-:W-:Y:S02]  /*28a0*/  UIMAD UR11, UR12, UR5, UR4 ;  /* 0x000000050c0b72a4 */ /* 0x000fe4000f8e0204 */
[----:B------:R-:W-:Y:S02]  /*28b0*/  UIMAD UR12, UR9, UR16, UR6 ;  /* 0x00000010090c72a4 */ /* 0x000fe4000f8e0206 */
[----:B------:R-:W-:Y:S02]  /*28c0*/  UIMAD UR13, UR13, UR17, UR7 ;  /* 0x000000110d0d72a4 */ /* 0x000fe4000f8e0207 */
[----:B------:R-:W-:Y:S01]  /*28d0*/  UPRMT UR15, UR31, 0x5410, URZ ;  /* 0x000054101f0f7896 */ /* 0x000fe200080000ff */
[----:B------:R-:W-:Y:S08]  /*28e0*/  UMOV UR9, UR33 ;  /* 0x0000002100097c82 */ /* 0x000ff00008000000 */
[----:B------:R3:W-:Y:S02]  /*28f0*/  UTMALDG.5D.IM2COL [UR8], [UR40], UR15 ;  /* 0x00000008280073b4 */ /* 0x0007e4000806000f */
[----:B---3--:R-:W-:Y:S01]  /*2900*/  UMOV UR11, UR38 ;  /* 0x00000026000b7c82 */ /* 0x008fe20008000000 */
[----:B-1----:R-:W-:Y:S05]  /*2910*/  BRA.U UP0, `(.L_x_29) ;  /* 0xfffffff900ec7547 */ /* 0x002fea000b83ffff */
.L_x_24:
[----:B------:R-:W-:Y:S01]  /*2920*/  SHF.L.U32 R3, R2, 0x1f, RZ ;  /* 0x0000001f02037819 */ /* 0x000fe200000006ff */
[----:B------:R-:W-:-:S03]  /*2930*/  NOP ;  /* 0x0000000000007918 */ /* 0x000fc60000000000 */
[----:B--2---:R-:W2:Y:S02]  /*2940*/  SYNCS.PHASECHK.TRANS64.TRYWAIT P0, [UR37+0x140], R3 ;  /* 0x00014003ff0075a7 */ /* 0x004ea40008001125 */
[----:B--2---:R-:W-:Y:S05]  /*2950*/  @!P0 BRA `(.L_x_30) ;  /* 0x0000006800f08947 */ /* 0x004fea0003800000 */
.L_x_123:
[----:B------:R-:W2:Y:S01]  /*2960*/  LDS.128 R4, [UR37+0x180] ;  /* 0x00018025ff047984 */ /* 0x000ea20008000c00 */
[----:B------:R-:W-:Y:S02]  /*2970*/  UIADD3 UR4, UPT, UPT, UR37, 0x148, URZ ;  /* 0x0000014825047890 */ /* 0x000fe4000fffe0ff */
[----:B------:R-:W-:Y:S01]  /*2980*/  UISETP.GE.AND UP0, UPT, UR39, 0x1, UPT ;  /* 0x000000012700788c */ /* 0x000fe2000bf06270 */
[----:B------:R-:W-:Y:S01]  /*2990*/  @!PT LDS RZ, [RZ] ;  /* 0x00000000fffff984 */ /* 0x000fe20000000800 */
[----:B------:R-:W-:Y:S01]  /*29a0*/  @!PT LDS RZ, [RZ] ;  /* 0x00000000fffff984 */ /* 0x000fe20000000800 */
[----:B------:R-:W-:Y:S01]  /*29b0*/  @!PT LDS RZ, [RZ] ;  /* 0x00000000fffff984 */ /* 0x000fe20000000800 */
[----:B------:R-:W-:Y:S01]  /*29c0*/  @!PT LDS RZ, [RZ] ;  /* 0x00000000fffff984 */ /* 0x000fe20000000800 */
[----:B------:R3:W-:Y:S06]  /*29d0*/  MEMBAR.ALL.CTA ;  /* 0x0000000000007992 */ /* 0x0007ec0000008000 */
[----:B---3--:R-:W3:Y:S01]  /*29e0*/  FENCE.VIEW.ASYNC.S ;  /* 0x00000000000073c6 */ /* 0x008ee20000000000 */
[----:B------:R-:W-:-:S09]  /*29f0*/  UPRMT UR4, URZ, 0x654, UR4 ;  /* 0x00000654ff047896 */ /* 0x000fd20008000004 */
[----:B---3--:R-:W-:Y:S01]  /*2a00*/  SYNCS.ARRIVE.TRANS64.RED.A1T0 RZ, [UR4], RZ ;  /* 0x000000ffffff79a7 */ /* 0x008fe20008100404 */
[----:B--2---:R-:W-:-:S13]  /*2a10*/  LOP3.LUT P0, RZ, R6, 0x1, RZ, 0xc0, !PT ;  /* 0x0000000106ff7812 */ /* 0x004fda000780c0ff */
[----:B------:R-:W-:Y:S01]  /*2a20*/  VOTEU.ANY UP1, P0 ;  /* 0x0000000000ff7886 */ /* 0x000fe20000020100 */
[----:B------:R-:W-:-:S13]  /*2a30*/  PLOP3.LUT P0, PT, PT, PT, UP1, 0x80, 0x8 ;  /* 0x000000000008781c */ /* 0x000fda0003f0f018 */
[----:B-1----:R-:W-:Y:S02]  /*2a40*/  @P0 MOV R0, R4 ;  /* 0x0000000400000202 */ /* 0x002fe40000000f00 */
[----:B------:R-:W-:Y:S02]  /*2a50*/  @P0 LOP3.LUT R4, R5, 0xffff, RZ, 0xc0, !PT ;  /* 0x0000ffff05040812 */ /* 0x000fe400078ec0ff */
[----:B------:R-:W-:Y:S02]  /*2a60*/  @P0 R2UR UR6, R0 ;  /* 0x00000000000602ca */ /* 0x000fe400000e0000 */
[----:B------:R-:W-:-:S11]  /*2a70*/  @P0 R2UR UR5, R4 ;  /* 0x00000000040502ca */ /* 0x000fd600000e0000 */
[----:B------:R-:W-:Y:S02]  /*2a80*/  @UP1 UMOV UR58, UR6 ;  /* 0x00000006003a1c82 */ /* 0x000fe40008000000 */
[----:B------:R-:W-:Y:S01]  /*2a90*/  @UP1 UMOV UR57, UR5 ;  /* 0x0000000500391c82 */ /* 0x000fe20008000000 */
[----:B------:R-:W-:Y:S05]  /*2aa0*/  BRA.U !UP0, `(.L_x_31) ;  /* 0x0000000108d47547 */ /* 0x000fea000b800000 */
[----:B------:R-:W1:Y:S01]  /*2ab0*/  LDCU.128 UR16, c[0x0][0xc10] ;  /* 0x00018200ff1077ac */ /* 0x000e620008000c00 */
[----:B------:R-:W2:Y:S01]  /*2ac0*/  LDCU UR20, c[0x0][0xc20] ;  /* 0x00018400ff1477ac */ /* 0x000ea20008000800 */
[----:B------:R-:W3:Y:S01]  /*2ad0*/  LDCU UR13, c[0x0][0xc0c] ;  /* 0x00018180ff0d77ac */ /* 0x000ee20008000800 */
[----:B------:R-:W4:Y:S01]  /*2ae0*/  LDCU.64 UR14, c[0x0][0xc28] ;  /* 0x00018500ff0e77ac */ /* 0x000f220008000a00 */
[----:B------:R-:W-:Y:S02]  /*2af0*/  UISETP.NE.AND UP3, UPT, UR39, 0x1, UPT ;  /* 0x000000012700788c */ /* 0x000fe4000bf65270 */
[----:B-1----:R-:W-:Y:S02]  /*2b00*/  UIMAD.WIDE.U32 UR4, UR61, UR19, URZ ;  /* 0x000000133d0472a5 */ /* 0x002fe4000f8e00ff */
[----:B------:R-:W-:Y:S02]  /*2b10*/  UIMAD.WIDE.U32 UR6, UR62, UR16, URZ ;  /* 0x000000103e0672a5 */ /* 0x000fe4000f8e00ff */
[----:B------:R-:W-:-:S02]  /*2b20*/  UISETP.NE.AND UP0, UPT, UR18, 0x1, UPT ;  /* 0x000000011200788c */ /* 0x000fc4000bf05270 */
[----:B------:R-:W-:Y:S01]  /*2b30*/  UIMAD.WIDE.U32 UR10, UR57, UR19, URZ ;  /* 0x00000013390a72a5 */ /* 0x000fe2000f8e00ff */
[----:B------:R-:W-:Y:S01]  /*2b40*/  UMOV UR4, UR5 ;  /* 0x0000000500047c82 */ /* 0x000fe20008000000 */
[----:B---3--:R-:W-:Y:S02]  /*2b50*/  UISETP.NE.AND UP2, UPT, UR13, 0x1, UPT ;  /* 0x000000010d00788c */ /* 0x008fe4000bf45270 */
[----:B--2---:R-:W-:Y:S02]  /*2b60*/  USHF.R.U32.HI UR5, URZ, UR20, UR4 ;  /* 0x00000014ff057299 */ /* 0x004fe40008011604 */
[----:B------:R-:W-:Y:S01]  /*2b70*/  UIMAD.WIDE.U32 UR8, UR58, UR16, URZ ;  /* 0x000000103a0872a5 */ /* 0x000fe2000f8e00ff */
[----:B------:R-:W-:Y:S01]  /*2b80*/  UMOV UR4, UR7 ;  /* 0x0000000700047c82 */ /* 0x000fe20008000000 */
[----:B------:R-:W-:Y:S02]  /*2b90*/  USEL UR5, UR61, UR5, !UP0 ;  /* 0x000000053d057287 */ /* 0x000fe4000c000000 */
[----:B------:R-:W-:-:S02]  /*2ba0*/  USHF.R.U32.HI UR4, URZ, UR17, UR4 ;  /* 0x00000011ff047299 */ /* 0x000fc40008011604 */
[----:B----4-:R-:W-:Y:S02]  /*2bb0*/  UIMAD.WIDE.U32 UR6, UR5, UR14, URZ ;  /* 0x0000000e050672a5 */ /* 0x010fe4000f8e00ff */
[----:B------:R-:W-:Y:S01]  /*2bc0*/  USEL UR12, UR62, UR4, !UP2 ;  /* 0x000000043e0c7287 */ /* 0x000fe2000d000000 */
[----:B------:R-:W-:Y:S02]  /*2bd0*/  UMOV UR8, UR9 ;  /* 0x0000000900087c82 */ /* 0x000fe40008000000 */
[----:B------:R-:W-:Y:S01]  /*2be0*/  UMOV UR4, UR11 ;  /* 0x0000000b00047c82 */ /* 0x000fe20008000000 */
[----:B------:R-:W-:Y:S01]  /*2bf0*/  UIMAD.WIDE.U32 UR10, UR12, UR14, URZ ;  /* 0x0000000e0c0a72a5 */ /* 0x000fe2000f8e00ff */
[----:B------:R-:W-:Y:S01]  /*2c00*/  UMOV UR6, UR7 ;  /* 0x0000000700067c82 */ /* 0x000fe20008000000 */
[----:B------:R-:W-:Y:S02]  /*2c10*/  USHF.R.U32.HI UR4, URZ, UR20, UR4 ;  /* 0x00000014ff047299 */ /* 0x000fe40008011604 */
[----:B------:R-:W-:-:S02]  /*2c20*/  @UP3 USHF.R.U32.HI UR5, URZ, UR15, UR6 ;  /* 0x0000000fff053299 */ /* 0x000fc40008011606 */
[----:B------:R-:W-:Y:S01]  /*2c30*/  USHF.R.U32.HI UR17, URZ, UR17, UR8 ;  /* 0x00000011ff117299 */ /* 0x000fe20008011608 */
[----:B------:R-:W-:Y:S01]  /*2c40*/  UMOV UR6, UR11 ;  /* 0x0000000b00067c82 */ /* 0x000fe20008000000 */
[----:B------:R-:W-:Y:S02]  /*2c50*/  USEL UR4, UR57, UR4, !UP0 ;  /* 0x0000000439047287 */ /* 0x000fe4000c000000 */
[----:B------:R-:W-:Y:S02]  /*2c60*/  @UP3 USHF.R.U32.HI UR12, URZ, UR15, UR6 ;  /* 0x0000000fff0c3299 */ /* 0x000fe40008011606 */
[----:B------:R-:W-:Y:S02]  /*2c70*/  UIMAD UR6, UR39, UR5, URZ ;  /* 0x00000005270672a4 */ /* 0x000fe4000f8e02ff */
[----:B------:R-:W-:Y:S02]  /*2c80*/  USEL UR5, UR58, UR17, !UP2 ;  /* 0x000000113a057287 */ /* 0x000fe4000d000000 */
[----:B------:R-:W-:-:S02]  /*2c90*/  UIMAD UR8, UR39, UR12, URZ ;  /* 0x0000000c270872a4 */ /* 0x000fc4000f8e02ff */
[----:B------:R-:W-:Y:S02]  /*2ca0*/  UISETP.GE.AND UP0, UPT, UR4, UR6, UPT ;  /* 0x000000060400728c */ /* 0x000fe4000bf06270 */
[----:B------:R-:W-:Y:S02]  /*2cb0*/  UIMAD.WIDE.U32 UR6, UR4, UR14, URZ ;  /* 0x0000000e040672a5 */ /* 0x000fe4000f8e00ff */
[----:B------:R-:W-:Y:S02]  /*2cc0*/  UISETP.GE.OR UP0, UPT, UR5, UR8, UP0 ;  /* 0x000000080500728c */ /* 0x000fe40008706670 */
[----:B------:R-:W-:Y:S02]  /*2cd0*/  UIMAD.WIDE.U32 UR8, UR5, UR14, URZ ;  /* 0x0000000e050872a5 */ /* 0x000fe4000f8e00ff */
[----:B------:R-:W-:Y:S01]  /*2ce0*/  UIADD3 UR10, UPT, UPT, -UR4, URZ, URZ ;  /* 0x000000ff040a7290 */ /* 0x000fe2000fffe1ff */
[----:B------:R-:W-:Y:S02]  /*2cf0*/  UMOV UR6, UR7 ;  /* 0x0000000700067c82 */ /* 0x000fe40008000000 */
[----:B------:R-:W-:-:S02]  /*2d00*/  USHF.R.U32.HI UR6, URZ, UR15, UR6 ;  /* 0x0000000fff067299 */ /* 0x000fc40008011606 */
[----:B------:R-:W-:Y:S02]  /*2d10*/  UIMAD UR10, UR18, UR10, UR57 ;  /* 0x0000000a120a72a4 */ /* 0x000fe4000f8e0239 */
[----:B------:R-:W-:Y:S01]  /*2d20*/  USEL UR6, UR4, UR6, !UP3 ;  /* 0x0000000604067287 */ /* 0x000fe2000d800000 */
[----:B------:R-:W-:Y:S01]  /*2d30*/  @!UP0 UMOV UR7, UR9 ;  /* 0x0000000900078c82 */ /* 0x000fe20008000000 */
[----:B------:R-:W-:Y:S02]  /*2d40*/  UIADD3 UR9, UPT, UPT, -UR5, URZ, URZ ;  /* 0x000000ff05097290 */ /* 0x000fe4000fffe1ff */
[----:B------:R-:W-:Y:S02]  /*2d50*/  @!UP0 USHF.R.U32.HI UR7, URZ, UR15, UR7 ;  /* 0x0000000fff078299 */ /* 0x000fe40008011607 */
[----:B------:R-:W-:Y:S02]  /*2d60*/  UIADD3 UR8, UPT, UPT, -UR6, URZ, URZ ;  /* 0x000000ff06087290 */ /* 0x000fe4000fffe1ff */
[----:B------:R-:W-:-:S02]  /*2d70*/  @!UP0 USEL UR7, UR5, UR7, !UP3 ;  /* 0x0000000705078287 */ /* 0x000fc4000d800000 */
[----:B------:R-:W-:Y:S02]  /*2d80*/  UIMAD UR8, UR39, UR8, UR4 ;  /* 0x00000008270872a4 */ /* 0x000fe4000f8e0204 */
[----:B------:R-:W-:Y:S02]  /*2d90*/  @!UP0 UIADD3 UR6, UPT, UPT, UR6, -UR7, URZ ;  /* 0x8000000706068290 */ /* 0x000fe4000fffe0ff */
[----:B------:R-:W-:Y:S02]  /*2da0*/  @!UP0 UIMAD UR7, UR8, UR12, UR7 ;  /* 0x0000000c080782a4 */ /* 0x000fe4000f8e0207 */
[----:B------:R-:W-:Y:S02]  /*2db0*/  @!UP0 UIMAD UR4, UR39, UR6, UR5 ;  /* 0x00000006270482a4 */ /* 0x000fe4000f8e0205 */
[----:B------:R-:W-:Y:S02]  /*2dc0*/  UIMAD UR6, UR13, UR9, UR58 ;  /* 0x000000090d0672a4 */ /* 0x000fe4000f8e023a */
[----:B------:R-:W-:Y:S01]  /*2dd0*/  UIMAD UR57, UR4, UR18, UR10 ;  /* 0x00000012043972a4 */ /* 0x000fe2000f8e020a */
[----:B------:R-:W-:-:S02]  /*2de0*/  @!UP0 UMOV UR5, UR7 ;  /* 0x0000000700058c82 */ /* 0x000fc40008000000 */
[----:B------:R-:W-:-:S12]  /*2df0*/  UIMAD UR58, UR5, UR13, UR6 ;  /* 0x0000000d053a72a4 */ /* 0x000fd8000f8e0206 */
.L_x_31:
        /* <DEDUP_REMOVED lines=20> */
.L_x_32:
[----:B------:R-:W-:Y:S02]  /*2f40*/  R2UR UR5, R89 ;  /* 0x00000000590572ca */ /* 0x000fe400000e0000 */
[----:B------:R-:W-:Y:S02]  /*2f50*/  R2UR UR4, R88 ;  /* 0x00000000580472ca */ /* 0x000fe400000e0000 */
[----:B------:R-:W-:Y:S02]  /*2f60*/  PLOP3.LUT P1, PT, PT, PT, PT, 0x80, 0x8 ;  /* 0x000000000008781c */ /* 0x000fe40003f2f070 */
[----:B------:R-:W-:-:S07]  /*2f70*/  LOP3.LUT R2, R2, 0x1, RZ, 0x3c, !PT ;  /* 0x0000000102027812 */ /* 0x000fce00078e3cff */
[----:B------:R-:W-:Y:S02]  /*2f80*/  UIADD3 UR28, UPT, UPT, UR58, UR5, URZ ;  /* 0x000000053a1c7290 */ /* 0x000fe4000fffe0ff */
[----:B------:R-:W-:Y:S01]  /*2f90*/  UIADD3 UR22, UPT, UPT, UR57, UR4, URZ ;  /* 0x0000000439167290 */ /* 0x000fe2000fffe0ff */
[----:B------:R-:W-:Y:S11]  /*2fa0*/  BRA.U UP1, `(.L_x_33) ;  /* 0xffffffe5019c7547 */ /* 0x000ff6000b83ffff */
[----:B------:R-:W-:Y:S01]  /*2fb0*/  UIADD3 UR37, UPT, UPT, UR37, 0x80, URZ ;  /* 0x0000008025257890 */ /* 0x000fe2000fffe0ff */
[----:B------:R-:W-:-:S03]  /*2fc0*/  MOV R3, UR36 ;  /* 0x0000002400037c02 */ /* 0x000fc60008000f00 */
[----:B------:R-:W-:Y:S01]  /*2fd0*/  ULEA UR4, UR38, UR37, 0x3 ;  /* 0x0000002526047291 */ /* 0x000fe2000f8e18ff */
[----:B------:R-:W-:-:S08]  /*2fe0*/  SHF.L.U32 R3, R3, 0x1f, RZ ;  /* 0x0000001f03037819 */ /* 0x000fd000000006ff */
[----:B------:R-:W1:Y:S02]  /*2ff0*/  SYNCS.PHASECHK.TRANS64.TRYWAIT P0, [UR4], R3 ;  /* 0x00000003ff0075a7 */ /* 0x000e640008001104 */
[----:B-1----:R-:W-:Y:S05]  /*3000*/  @!P0 BRA `(.L_x_34) ;  /* 0x00000064005c8947 */ /* 0x002fea0003800000 */
.L_x_125:
[----:B------:R-:W-:-:S04]  /*3010*/  UIADD3 UR4, UPT, UPT, UR38, 0x1, URZ ;  /* 0x0000000126047890 */ /* 0x000fc8000fffe0ff */
[----:B------:R-:W-:-:S04]  /*3020*/  UISETP.NE.AND UP0, UPT, UR4, 0x10, UPT ;  /* 0x000000100400788c */ /* 0x000fc8000bf05270 */
[----:B------:R-:W-:Y:S02]  /*3030*/  USEL UR5, URZ, 0x1, UP0 ;  /* 0x00000001ff057887 */ /* 0x000fe40008000000 */
[----:B------:R-:W-:Y:S02]  /*3040*/  USEL UR4, UR4, URZ, UP0 ;  /* 0x000000ff04047287 */ /* 0x000fe40008000000 */
[----:B------:R-:W-:Y:S02]  /*3050*/  ULOP3.LUT UR6, UR36, UR5, URZ, 0x3c, !UPT ;  /* 0x0000000524067292 */ /* 0x000fe4000f8e3cff */
[----:B------:R-:W-:-:S04]  /*3060*/  ULEA UR5, UR4, UR37, 0x3 ;  /* 0x0000002504057291 */ /* 0x000fc8000f8e18ff */
[----:B-1----:R-:W-:-:S04]  /*3070*/  MOV R3, UR6 ;  /* 0x0000000600037c02 */ /* 0x002fc80008000f00 */
[----:B------:R-:W-:-:S04]  /*3080*/  SHF.L.U32 R3, R3, 0x1f, RZ ;  /* 0x0000001f03037819 */ /* 0x000fc800000006ff */
[----:B------:R-:W1:Y:S02]  /*3090*/  SYNCS.PHASECHK.TRANS64.TRYWAIT P0, [UR5], R3 ;  /* 0x00000003ff0075a7 */ /* 0x000e640008001105 */
[----:B-1----:R-:W-:Y:S05]  /*30a0*/  @!P0 BRA `(.L_x_35) ;  /* 0x00000064004c8947 */ /* 0x002fea0003800000 */
.L_x_127:
        /* <DEDUP_REMOVED lines=10> */
.L_x_129:
        /* <DEDUP_REMOVED lines=10> */
.L_x_131:
        /* <DEDUP_REMOVED lines=10> */
.L_x_133:
        /* <DEDUP_REMOVED lines=10> */
.L_x_135:
        /* <DEDUP_REMOVED lines=10> */
.L_x_137:
        /* <DEDUP_REMOVED lines=10> */
.L_x_139:
        /* <DEDUP_REMOVED lines=10> */
.L_x_141:
        /* <DEDUP_REMOVED lines=10> */
.L_x_143:
        /* <DEDUP_REMOVED lines=10> */
.L_x_145:
        /* <DEDUP_REMOVED lines=10> */
.L_x_147:
        /* <DEDUP_REMOVED lines=10> */
.L_x_149:
        /* <DEDUP_REMOVED lines=10> */
.L_x_151:
        /* <DEDUP_REMOVED lines=10> */
.L_x_153:
[----:B------:R-:W-:-:S04]  /*38d0*/  UIADD3 UR4, UPT, UPT, UR4, 0x1, URZ ;  /* 0x0000000104047890 */ /* 0x000fc8000fffe0ff */
[----:B------:R-:W-:-:S04]  /*38e0*/  UISETP.NE.AND UP0, UPT, UR4, 0x10, UPT ;  /* 0x000000100400788c */ /* 0x000fc8000bf05270 */
[----:B------:R-:W-:Y:S02]  /*38f0*/  USEL UR5, URZ, 0x1, UP0 ;  /* 0x00000001ff057887 */ /* 0x000fe40008000000 */
[----:B------:R-:W-:Y:S02]  /*3900*/  USEL UR4, UR4, URZ, UP0 ;  /* 0x000000ff04047287 */ /* 0x000fe40008000000 */
[----:B------:R-:W-:Y:S02]  /*3910*/  ULOP3.LUT UR5, UR6, UR5, URZ, 0x3c, !UPT ;  /* 0x0000000506057292 */ /* 0x000fe4000f8e3cff */
[----:B------:R-:W-:-:S04]  /*3920*/  ULEA UR4, UR4, UR37, 0x3 ;  /* 0x0000002504047291 */ /* 0x000fc8000f8e18ff */
[----:B------:R-:W-:Y:S02]  /*3930*/  IMAD.U32 R2, RZ, RZ, UR5 ;  /* 0x00000005ff027e24 */ /* 0x000fe4000f8e00ff */
[----:B-1----:R-:W-:-:S03]  /*3940*/  MOV R0, UR4 ;  /* 0x0000000400007c02 */ /* 0x002fc60008000f00 */
[----:B------:R-:W-:-:S07]  /*3950*/  SHF.L.U32 R3, R2, 0x1f, RZ ;  /* 0x0000001f02037819 */ /* 0x000fce00000006ff */
.L_x_49:
[----:B-1----:R1:W2:Y:S02]  /*3960*/  SYNCS.PHASECHK.TRANS64.TRYWAIT P0, [R0+URZ], R3 ;  /* 0x00000003000075a7 */ /* 0x0022a400080011ff */
[----:B--2---:R-:W-:Y:S05]  /*3970*/  @!P0 NANOSLEEP.SYNCS 0x989680 ;  /* 0x009896800000895d */ /* 0x004fea0003900000 */
[----:B------:R-:W2:Y:S02]  /*3980*/  @!P0 SYNCS.PHASECHK.TRANS64 P0, [R0+URZ], R3 ;  /* 0x00000003000085a7 */ /* 0x000ea400080010ff */
[----:B--2---:R-:W-:Y:S05]  /*3990*/  @P0 EXIT ;  /* 0x000000000000094d */ /* 0x004fea0003800000 */
[----:B------:R-:W-:Y:S05]  /*39a0*/  BRA `(.L_x_49) ;  /* 0xfffffffc00ec7947 */ /* 0x000fea000383ffff */
.L_x_17:
[----:B------:R-:W2:Y:S02]  /*39b0*/  S2UR UR4, SR_CgaCtaId ;  /* 0x00000000000479c3 */ /* 0x000ea40000008800 */
[----:B--2---:R-:W-:-:S04]  /*39c0*/  UISETP.NE.AND UP0, UPT, UR4, URZ, UPT ;  /* 0x000000ff0400728c */ /* 0x004fc8000bf05270 */
[----:B------:R-:W-:-:S09]  /*39d0*/  UISETP.NE.OR UP0, UPT, UR15, 0x1, UP0 ;  /* 0x000000010f00788c */ /* 0x000fd20008705670 */
[----:B------:R-:W-:Y:S05]  /*39e0*/  BRA.U UP0, `(.L_x_50) ;  /* 0x0000000100b47547 */ /* 0x000fea000b800000 */
[----:B------:R-:W2:Y:S01]  /*39f0*/  S2UR UR5, SR_CgaCtaId ;  /* 0x00000000000579c3 */ /* 0x000ea20000008800 */
[----:B------:R-:W-:Y:S01]  /*3a00*/  UMOV UR4, 0x400 ;  /* 0x0000040000047882 */ /* 0x000fe20000000000 */
[----:B------:R-:W-:Y:S01]  /*3a10*/  HFMA2 R3, -RZ, RZ, 0, 5.9604644775390625e-08 ;  /* 0x00000001ff037431 */ /* 0x000fe200000001ff */
[----:B------:R-:W-:Y:S01]  /*3a20*/  ISETP.NE.AND P0, PT, R0, RZ, PT ;  /* 0x000000ff0000720c */ /* 0x000fe20003f05270 */
[----:B------:R-:W-:Y:S01]  /*3a30*/  IMAD.MOV.U32 R8, RZ, RZ, RZ ;  /* 0x000000ffff087224 */ /* 0x000fe200078e00ff */
[----:B--2---:R-:W-:-:S04]  /*3a40*/  ULEA UR4, UR5, UR4, 0x18 ;  /* 0x0000000405047291 */ /* 0x004fc8000f8ec0ff */
[----:B------:R-:W-:Y:S02]  /*3a50*/  UIADD3 UR5, UPT, UPT, UR4, 0x148, URZ ;  /* 0x0000014804057890 */ /* 0x000fe4000fffe0ff */
[----:B------:R-:W-:Y:S02]  /*3a60*/  UIADD3 UR8, UPT, UPT, UR4, 0x140, URZ ;  /* 0x0000014004087890 */ /* 0x000fe4000fffe0ff */
[----:B------:R-:W-:-:S12]  /*3a70*/  UPRMT UR5, URZ, 0x654, UR5 ;  /* 0x00000654ff057896 */ /* 0x000fd80008000005 */
.L_x_53:
[----:B------:R-:W-:Y:S01]  /*3a80*/  SHF.L.U32 R7, R3, 0x1f, RZ ;  /* 0x0000001f03077819 */ /* 0x000fe200000006ff */
[----:B------:R-:W-:Y:S02]  /*3a90*/  IMAD.U32 R9, RZ, RZ, UR8 ;  /* 0x00000008ff097e24 */ /* 0x000fe4000f8e00ff */
[----:B------:R-:W-:Y:S01]  /*3aa0*/  @!P0 IMAD.MOV.U32 R5, RZ, RZ, 0x10 ;  /* 0x00000010ff058424 */ /* 0x000fe200078e00ff */
[----:B------:R-:W2:Y:S02]  /*3ab0*/  SYNCS.PHASECHK.TRANS64.TRYWAIT P1, [UR4+0x148], R7 ;  /* 0x00014807ff0075a7 */ /* 0x000ea40008021104 */
[----:B------:R-:W-:-:S04]  /*3ac0*/  PRMT R9, R0, 0x654, R9 ;  /* 0x0000065400097816 */ /* 0x000fc80000000009 */
[----:B------:R-:W-:Y:S01]  /*3ad0*/  SEL R2, R9, R2, !P0 ;  /* 0x0000000209027207 */ /* 0x000fe20004000000 */
[----:B--2---:R-:W-:Y:S06]  /*3ae0*/  @!P1 BRA `(.L_x_51) ;  /* 0x00000060000c9947 */ /* 0x004fec0003800000 */
.L_x_155:
[----:B------:R-:W-:Y:S01]  /*3af0*/  UIADD3 UR6, UPT, UPT, UR4, 0x180, URZ ;  /* 0x0000018004067890 */ /* 0x000fe2000fffe0ff */
[----:B------:R3:W-:Y:S01]  /*3b00*/  @!P0 SYNCS.ARRIVE.TRANS64.RED RZ, [R2+URZ], R5 ;  /* 0x0000000502ff89a7 */ /* 0x0007e200080004ff */
[----:B------:R-:W-:Y:S01]  /*3b10*/  UIADD3 UR7, UPT, UPT, UR4, 0x140, URZ ;  /* 0x0000014004077890 */ /* 0x000fe2000fffe0ff */
[----:B------:R-:W-:-:S08]  /*3b20*/  LOP3.LUT R3, R3, 0x1, RZ, 0x3c, !PT ;  /* 0x0000000103037812 */ /* 0x000fd000078e3cff */
[----:B------:R-:W-:Y:S06]  /*3b30*/  UGETNEXTWORKID.BROADCAST [UR6], [UR7] ;  /* 0x00000000060073ca */ /* 0x000fec0008000100 */
[----:B---3--:R-:W-:-:S04]  /*3b40*/  SHF.L.U32 R5, R8, 0x1f, RZ ;  /* 0x0000001f08057819 */ /* 0x008fc800000006ff */
[----:B------:R-:W3:Y:S02]  /*3b50*/  SYNCS.PHASECHK.TRANS64.TRYWAIT P1, [UR4+0x140], R5 ;  /* 0x00014005ff0075a7 */ /* 0x000ee40008021104 */
[----:B---3--:R-:W-:Y:S05]  /*3b60*/  @!P1 BRA `(.L_x_52) ;  /* 0x0000006000049947 */ /* 0x008fea0003800000 */
.L_x_157:
[----:B--2---:R-:W2:Y:S01]  /*3b70*/  LDS.128 R4, [UR4+0x180] ;  /* 0x00018004ff047984 */ /* 0x004ea20008000c00 */
[----:B------:R-:W-:Y:S01]  /*3b80*/  LOP3.LUT R8, R8, 0x1, RZ, 0x3c, !PT ;  /* 0x0000000108087812 */ /* 0x000fe200078e3cff */
[----:B------:R-:W-:Y:S01]  /*3b90*/  @!PT LDS RZ, [RZ] ;  /* 0x00000000fffff984 */ /* 0x000fe20000000800 */
[----:B------:R-:W-:Y:S01]  /*3ba0*/  @!PT LDS RZ, [RZ] ;  /* 0x00000000fffff984 */ /* 0x000fe20000000800 */
[----:B------:R-:W-:Y:S01]  /*3bb0*/  @!PT LDS RZ, [RZ] ;  /* 0x00000000fffff984 */ /* 0x000fe20000000800 */
[----:B------:R-:W-:Y:S01]  /*3bc0*/  @!PT LDS RZ, [RZ] ;  /* 0x00000000fffff984 */ /* 0x000fe20000000800 */
[----:B------:R3:W-:Y:S06]  /*3bd0*/  MEMBAR.ALL.CTA ;  /* 0x0000000000007992 */ /* 0x0007ec0000008000 */
[----:B---3--:R-:W3:Y:S02]  /*3be0*/  FENCE.VIEW.ASYNC.S ;  /* 0x00000000000073c6 */ /* 0x008ee40000000000 */
[----:B---3--:R-:W-:Y:S01]  /*3bf0*/  SYNCS.ARRIVE.TRANS64.RED.A1T0 RZ, [UR5], RZ ;  /* 0x000000ffffff79a7 */ /* 0x008fe20008100405 */
[----:B--2---:R-:W-:-:S13]  /*3c00*/  LOP3.LUT P1, RZ, R6, 0x1, RZ, 0xc0, !PT ;  /* 0x0000000106ff7812 */ /* 0x004fda000782c0ff */
[----:B------:R-:W-:Y:S05]  /*3c10*/  @P1 BRA `(.L_x_53) ;  /* 0xfffffffc00981947 */ /* 0x000fea000383ffff */
[----:B------:R-:W-:-:S04]  /*3c20*/  SHF.L.U32 R0, R3, 0x1f, RZ ;  /* 0x0000001f03007819 */ /* 0x000fc800000006ff */
[----:B------:R-:W2:Y:S02]  /*3c30*/  SYNCS.PHASECHK.TRANS64 P0, [UR4+0x148], R0 ;  /* 0x00014800ff0075a7 */ /* 0x000ea40008001004 */
[----:B-12---:R-:W-:Y:S05]  /*3c40*/  @P0 EXIT ;  /* 0x000000000000094d */ /* 0x006fea0003800000 */
[----:B------:R-:W-:-:S07]  /*3c50*/  MOV R0, UR4 ;  /* 0x0000000400007c02 */ /* 0x000fce0008000f00 */
.L_x_54:
[----:B-1----:R-:W-:-:S04]  /*3c60*/  SHF.L.U32 R5, R3, 0x1f, RZ ;  /* 0x0000001f03057819 */ /* 0x002fc800000006ff */
[----:B------:R1:W2:Y:S03]  /*3c70*/  SYNCS.PHASECHK.TRANS64.TRYWAIT P0, [R0+URZ+0x148], R5 ;  /* 0x00014805000075a7 */ /* 0x0002a600080011ff */
[----:B--2---:R-:W-:Y:S05]  /*3c80*/  @!P0 NANOSLEEP.SYNCS 0x989680 ;  /* 0x009896800000895d */ /* 0x004fea0003900000 */
[----:B------:R-:W2:Y:S02]  /*3c90*/  @!P0 SYNCS.PHASECHK.TRANS64 P0, [R0+URZ+0x148], R5 ;  /* 0x00014805000085a7 */ /* 0x000ea400080010ff */
[----:B--2---:R-:W-:Y:S05]  /*3ca0*/  @P0 EXIT ;  /* 0x000000000000094d */ /* 0x004fea0003800000 */
[----:B------:R-:W-:Y:S05]  /*3cb0*/  BRA `(.L_x_54) ;  /* 0xfffffffc00e87947 */ /* 0x000fea000383ffff */
.L_x_50:
[----:B------:R-:W-:-:S09]  /*3cc0*/  UISETP.NE.AND UP0, UPT, UR15, URZ, UPT ;  /* 0x000000ff0f00728c */ /* 0x000fd2000bf05270 */
[----:B------:R-:W-:Y:S05]  /*3cd0*/  BRA.U UP0, `(.L_x_55) ;  /* 0x0000000d00407547 */ /* 0x000fea000b800000 */
[----:B------:R-:W2:Y:S01]  /*3ce0*/  S2UR UR7, SR_CgaCtaId ;  /* 0x00000000000779c3 */ /* 0x000ea20000008800 */
[----:B------:R-:W-:Y:S01]  /*3cf0*/  UMOV UR4, 0x40 ;  /* 0x0000004000047882 */ /* 0x000fe20000000000 */
[----:B------:R-:W-:Y:S01]  /*3d00*/  NOP ;  /* 0x0000000000007918 */ /* 0x000fe20000000000 */
[----:B------:R-:W-:Y:S01]  /*3d10*/  UMOV UR6, 0x400 ;  /* 0x0000040000067882 */ /* 0x000fe20000000000 */
[----:B--2---:R-:W-:Y:S02]  /*3d20*/  ULEA UR5, UR7, UR4, 0x18 ;  /* 0x0000000407057291 */ /* 0x004fe4000f8ec0ff */
[----:B------:R-:W-:-:S07]  /*3d30*/  ULEA UR6, UR7, UR6, 0x18 ;  /* 0x0000000607067291 */ /* 0x000fce000f8ec0ff */
[----:B------:R-:W2:Y:S02]  /*3d40*/  LDS.U8 R0, [UR5+0x1c] ;  /* 0x00001c05ff007984 */ /* 0x000ea40008000000 */
[----:B--2---:R-:W-:-:S13]  /*3d50*/  ISETP.NE.AND P0, PT, R0, RZ, PT ;  /* 0x000000ff0000720c */ /* 0x004fda0003f05270 */
[----:B------:R-:W-:Y:S05]  /*3d60*/  @P0 BRA `(.L_x_56) ;  /* 0x0000000000580947 */ /* 0x000fea0003800000 */
[----:B------:R-:W-:-:S13]  /*3d70*/  ELECT P0, URZ, PT ;  /* 0x0000000000ff782f */ /* 0x000fda0003800000 */
[----:B------:R-:W-:Y:S05]  /*3d80*/  @!P0 BRA `(.L_x_57) ;  /* 0x0000000000608947 */ /* 0x000fea0003800000 */
[----:B------:R-:W-:Y:S01]  /*3d90*/  UMOV UR4, 0x10 ;  /* 0x0000001000047882 */ /* 0x000fe20000000000 */
[----:B------:R-:W-:Y:S01]  /*3da0*/  HFMA2 R0, -RZ, RZ, 0, 5.9604644775390625e-08 ;  /* 0x00000001ff007431 */ /* 0x000fe200000001ff */
[----:B------:R-:W-:-:S03]  /*3db0*/  MOV R2, 0xffff ;  /* 0x0000ffff00027802 */ /* 0x000fc60000000f00 */
[----:B------:R-:W-:Y:S04]  /*3dc0*/  DEPBAR.LE SB2, 0x36 ;  /* 0x0000ad800000791a */ /* 0x000fe80000000000 */
[----:B------:R-:W2:Y:S02]  /*3dd0*/  UTCATOMSWS.FIND_AND_SET.ALIGN UP0, UR4, UR4 ;  /* 0x00000004000475e3 */ /* 0x000ea40008000800 */
[----:B--2---:R-:W-:Y:S01]  /*3de0*/  MOV R3, UR4 ;  /* 0x0000000400037c02 */ /* 0x004fe20008000f00 */
[----:B------:R-:W-:Y:S06]  /*3df0*/  BRA.U UP0, `(.L_x_58) ;  /* 0x0000000100187547 */ /* 0x000fec000b800000 */
.L_x_59:
[----:B------:R-:W-:Y:S05]  /*3e00*/  NANOSLEEP 0x64 ;  /* 0x000000640000795d */ /* 0x000fea0003800000 */
[----:B------:R-:W-:-:S05]  /*3e10*/  UMOV UR4, 0x10 ;  /* 0x0000001000047882 */ /* 0x000fca0000000000 */
[----:B------:R-:W-:Y:S04]  /*3e20*/  DEPBAR.LE SB2, 0x36 ;  /* 0x0000ad800000791a */ /* 0x000fe80000000000 */
[----:B------:R-:W2:Y:S02]  /*3e30*/  UTCATOMSWS.FIND_AND_SET.ALIGN UP0, UR4, UR4 ;  /* 0x00000004000475e3 */ /* 0x000ea40008000800 */
[----:B--2---:R-:W-:Y:S01]  /*3e40*/  MOV R3, UR4 ;  /* 0x0000000400037c02 */ /* 0x004fe20008000f00 */
[----:B------:R-:W-:Y:S05]  /*3e50*/  BRA.U !UP0, `(.L_x_59) ;  /* 0xfffffffd08e87547 */ /* 0x000fea000b83ffff */
.L_x_58:
[-C--:B------:R-:W-:Y:S02]  /*3e60*/  SHF.L.U32 R2, R2, R3.reuse, RZ ;  /* 0x0000000302027219 */ /* 0x080fe400000006ff */
[----:B------:R-:W-:Y:S01]  /*3e70*/  SHF.L.U32 R0, R0, R3, RZ ;  /* 0x0000000300007219 */ /* 0x000fe200000006ff */
[----:B------:R-:W-:Y:S02]  /*3e80*/  IMAD.SHL.U32 R3, R3, 0x20, RZ ;  /* 0x0000002003037824 */ /* 0x000fe400078e00ff */
[----:B------:R2:W-:Y:S04]  /*3e90*/  ATOMS.OR RZ, [UR5+0x14], R2 ;  /* 0x00001402ffff798c */ /* 0x0005e8000b000005 */
[----:B------:R2:W-:Y:S04]  /*3ea0*/  ATOMS.OR RZ, [UR5+0x18], R0 ;  /* 0x00001800ffff798c */ /* 0x0005e8000b000005 */
[----:B------:R2:W-:Y:S01]  /*3eb0*/  STS [UR6+0x190], R3 ;  /* 0x00019003ff007988 */ /* 0x0005e20008000806 */
[----:B------:R-:W-:Y:S05]  /*3ec0*/  BRA `(.L_x_57) ;  /* 0x0000000000107947 */ /* 0x000fea0003800000 */
.L_x_56:
[----:B------:R-:W-:Y:S02]  /*3ed0*/  MOV R0, 0xffffffff ;  /* 0xffffffff00007802 */ /* 0x000fe40000000f00 */
[----:B------:R-:W-:-:S03]  /*3ee0*/  MOV R2, 0x3f10 ;  /* 0x00003f1000027802 */ /* 0x000fc60000000f00 */
[----:B------:R2:W-:Y:S04]  /*3ef0*/  STS [UR6+0x190], R0 ;  /* 0x00019000ff007988 */ /* 0x0005e80008000806 */
[----:B-12--5:R-:W-:Y:S05]  /*3f00*/  CALL.REL.NOINC `($__internal_1_$__cuda_sm10x_tcgen05_guardrail_trap_phase_invalid_during_alloc) ;  /* 0x0000006000987944 */ /* 0x026fea0003c00000 */
.L_x_57:
[----:B------:R-:W-:Y:S05]  /*3f10*/  WARPSYNC.ALL ;  /* 0x0000000000007948 */ /* 0x000fea0003800000 */
[----:B------:R-:W3:Y:S01]  /*3f20*/  S2UR UR4, SR_CgaCtaId ;  /* 0x00000000000479c3 */ /* 0x000ee20000008800 */
[----:B------:R-:W-:Y:S01]  /*3f30*/  UMOV UR19, 0x400 ;  /* 0x0000040000137882 */ /* 0x000fe20000000000 */
[----:B------:R-:W-:-:S06]  /*3f40*/  NOP ;  /* 0x0000000000007918 */ /* 0x000fcc0000000000 */
[----:B------:R-:W-:Y:S06]  /*3f50*/  BAR.ARV 0x6, 0xa0 ;  /* 0x0182800000007b1d */ /* 0x000fec0000002000 */
[----:B------:R-:W4:Y:S01]  /*3f60*/  LDCU UR5, c[0x0][0x394] ;  /* 0x00007280ff0577ac */ /* 0x000f220008000800 */
[----:B------:R-:W-:Y:S01]  /*3f70*/  IMAD.MOV.U32 R10, RZ, RZ, 0x1 ;  /* 0x00000001ff0a7424 */ /* 0x000fe200078e00ff */
[----:B------:R-:W-:Y:S01]  /*3f80*/  CS2R R8, SRZ ;  /* 0x0000000000087805 */ /* 0x000fe2000001ff00 */
[----:B------:R-:W1:Y:S01]  /*3f90*/  LDCU UR6, c[0x0][0x394] ;  /* 0x00007280ff0677ac */ /* 0x000e620008000800 */
[----:B------:R-:W-:Y:S01]  /*3fa0*/  UMOV UR22, URZ ;  /* 0x000000ff00167c82 */ /* 0x000fe20008000000 */
[----:B------:R-:W-:Y:S01]  /*3fb0*/  UMOV UR16, URZ ;  /* 0x000000ff00107c82 */ /* 0x000fe20008000000 */
[----:B---3--:R-:W-:Y:S01]  /*3fc0*/  ULEA UR19, UR4, UR19, 0x18 ;  /* 0x0000001304137291 */ /* 0x008fe2000f8ec0ff */
[----:B------:R-:W-:Y:S01]  /*3fd0*/  UMOV UR26, 0x0 ;  /* 0x00000000001a7882 */ /* 0x000fe20000000000 */
[----:B------:R-:W-:-:S02]  /*3fe0*/  UMOV UR27, 0x8118490 ;  /* 0x08118490001b7882 */ /* 0x000fc40000000000 */
[----:B------:R-:W-:Y:S02]  /*3ff0*/  UIADD3 UR20, UPT, UPT, UR19, 0x6400, URZ ;  /* 0x0000640013147890 */ /* 0x000fe4000fffe0ff */
[----:B------:R-:W-:Y:S02]  /*4000*/  UIADD3 UR21, UPT, UPT, UR19, 0x26400, URZ ;  /* 0x0002640013157890 */ /* 0x000fe4000fffe0ff */
[----:B----4-:R-:W-:Y:S01]  /*4010*/  UIADD3 UR5, UPT, UPT, UR5, 0x1f, URZ ;  /* 0x0000001f05057890 */ /* 0x010fe2000fffe0ff */
[----:B------:R-:W2:Y:S01]  /*4020*/  LDS R11, [UR19+0x190] ;  /* 0x00019013ff0b7984 */ /* 0x000ea20008000800 */
[----:B------:R-:W-:Y:S02]  /*4030*/  USHF.R.U32.HI UR20, URZ, 0x4, UR20 ;  /* 0x00000004ff147899 */ /* 0x000fe40008011614 */
[----:B------:R-:W-:Y:S02]  /*4040*/  USHF.R.S32.HI UR4, URZ, 0x1f, UR5 ;  /* 0x0000001fff047899 */ /* 0x000fe40008011405 */
[----:B------:R-:W-:-:S02]  /*4050*/  UIADD3 UR29, UPT, UPT, UR19, 0x148, URZ ;  /* 0x00000148131d7890 */ /* 0x000fc4000fffe0ff */
[----:B------:R-:W-:Y:S02]  /*4060*/  ULEA.HI UR4, UR4, UR5, URZ, 0x5 ;  /* 0x0000000504047291 */ /* 0x000fe4000f8f28ff */
[----:B------:R-:W-:Y:S02]  /*4070*/  USHF.R.U32.HI UR21, URZ, 0x4, UR21 ;  /* 0x00000004ff157899 */ /* 0x000fe40008011615 */
[----:B------:R-:W-:Y:S02]  /*4080*/  USHF.R.S32.HI UR28, URZ, 0x5, UR4 ;  /* 0x00000005ff1c7899 */ /* 0x000fe40008011404 */
[----:B------:R-:W-:Y:S02]  /*4090*/  ULOP3.LUT UR20, UR20, 0x3fff, URZ, 0xc0, !UPT ;  /* 0x00003fff14147892 */ /* 0x000fe4000f8ec0ff */
[----:B------:R-:W-:Y:S02]  /*40a0*/  UISETP.LT.AND UP0, UPT, UR28, 0x1, UPT ;  /* 0x000000011c00788c */ /* 0x000fe4000bf01270 */
[----:B------:R-:W-:-:S02]  /*40b0*/  UPRMT UR29, URZ, 0x654, UR29 ;  /* 0x00000654ff1d7896 */ /* 0x000fc4000800001d */
[----:B------:R-:W-:Y:S02]  /*40c0*/  USEL UR30, UR28, 0x1, !UP0 ;  /* 0x000000011c1e7887 */ /* 0x000fe4000c000000 */
[----:B------:R-:W-:Y:S02]  /*40d0*/  ULOP3.LUT UR21, UR21, 0x3fff, URZ, 0xc0, !UPT ;  /* 0x00003fff15157892 */ /* 0x000fe4000f8ec0ff */
[----:B------:R-:W-:Y:S02]  /*40e0*/  ULOP3.LUT UR20, UR20, 0x1000000, URZ, 0xfc, !UPT ;  /* 0x0100000014147892 */ /* 0x000fe4000f8efcff */
[----:B------:R-:W-:Y:S02]  /*40f0*/  UIADD3 UR30, UPT, UPT, -UR30, URZ, URZ ;  /* 0x000000ff1e1e7290 */ /* 0x000fe4000fffe1ff */
[----:B-1----:R-:W-:Y:S01]  /*4100*/  UISETP.GE.AND UP4, UPT, UR6, 0x1, UPT ;  /* 0x000000010600788c */ /* 0x002fe2000bf86270 */
[----:B------:R-:W-:Y:S01]  /*4110*/  UMOV UR24, 0x0 ;  /* 0x0000000000187882 */ /* 0x000fe20000000000 */
[----:B------:R-:W-:Y:S01]  /*4120*/  UMOV UR25, 0x8118490 ;  /* 0x0811849000197882 */ /* 0x000fe20000000000 */
[C---:B--2---:R-:W-:Y:S01]  /*4130*/  VIADD R3, R11.reuse, 0x40 ;  /* 0x000000400b037836 */ /* 0x044fe20000000000 */
[----:B------:R-:W-:-:S04]  /*4140*/  LOP3.LUT R2, R11, 0xffff, RZ, 0xc0, !PT ;  /* 0x0000ffff0b027812 */ /* 0x000fc800078ec0ff */
[----:B------:R-:W-:-:S05]  /*4150*/  LOP3.LUT R3, R3, 0xffff, RZ, 0xc0, !PT ;  /* 0x0000ffff03037812 */ /* 0x000fca00078ec0ff */
[----:B------:R1:W-:Y:S02]  /*4160*/  STL.64 [R1], R2 ;  /* 0x0000000201007387 */ /* 0x0003e40000100a00 */
.L_x_66:
[----:B-1----:R-:W-:-:S04]  /*4170*/  SHF.L.U32 R3, R9, 0x1f, RZ ;  /* 0x0000001f09037819 */ /* 0x002fc800000006ff */
[----:B------:R-:W1:Y:S02]  /*4180*/  SYNCS.PHASECHK.TRANS64.TRYWAIT P0, [UR19+0x140], R3 ;  /* 0x00014003ff0075a7 */ /* 0x000e640008001113 */
[----:B-12-4-:R-:W-:Y:S05]  /*4190*/  @!P0 BRA `(.L_x_60) ;  /* 0x0000005800908947 */ /* 0x016fea0003800000 */
.L_x_159:
[----:B------:R-:W2:Y:S01]  /*41a0*/  LDS.128 R4, [UR19+0x180] ;  /* 0x00018013ff047984 */ /* 0x000ea20008000c00 */
[----:B------:R-:W-:Y:S01]  /*41b0*/  ULEA UR23, UR22, UR19, 0x3 ;  /* 0x0000001316177291 */ /* 0x000fe2000f8e18ff */
[----:B-1----:R-:W-:Y:S01]  /*41c0*/  SHF.L.U32 R3, R10, 0x1f, RZ ;  /* 0x0000001f0a037819 */ /* 0x002fe200000006ff */
[----:B------:R-:W-:Y:S01]  /*41d0*/  @!PT LDS RZ, [RZ] ;  /* 0x00000000fffff984 */ /* 0x000fe20000000800 */
[----:B------:R-:W-:Y:S01]  /*41e0*/  @!PT LDS RZ, [RZ] ;  /* 0x00000000fffff984 */ /* 0x000fe20000000800 */
[----:B------:R-:W-:Y:S01]  /*41f0*/  @!PT LDS RZ, [RZ] ;  /* 0x00000000fffff984 */ /* 0x000fe20000000800 */
[----:B------:R-:W-:Y:S01]  /*4200*/  @!PT LDS RZ, [RZ] ;  /* 0x00000000fffff984 */ /* 0x000fe20000000800 */
[----:B------:R1:W-:Y:S06]  /*4210*/  MEMBAR.ALL.CTA ;  /* 0x0000000000007992 */ /* 0x0003ec0000008000 */
[----:B-1----:R-:W1:Y:S02]  /*4220*/  FENCE.VIEW.ASYNC.S ;  /* 0x00000000000073c6 */ /* 0x002e640000000000 */
[----:B-1----:R-:W-:Y:S01]  /*4230*/  SYNCS.ARRIVE.TRANS64.RED.A1T0 RZ, [UR29], RZ ;  /* 0x000000ffffff79a7 */ /* 0x002fe2000810041d */
[----:B------:R-:W1:Y:S02]  /*4240*/  SYNCS.PHASECHK.TRANS64.TRYWAIT P0, [UR23+0x160], R3 ;  /* 0x00016003ff0075a7 */ /* 0x000e640008001117 */
[----:B-12---:R-:W-:Y:S05]  /*4250*/  @!P0 BRA `(.L_x_61) ;  /* 0x0000005800788947 */ /* 0x006fea0003800000 */
.L_x_161:
[----:B------:R-:W-:Y:S05]  /*4260*/  BRA.U !UP4, `(.L_x_62) ;  /* 0x000000010cc87547 */ /* 0x000fea000b800000 */
[----:B-1----:R-:W-:Y:S01]  /*4270*/  IMAD.U32 R0, RZ, RZ, UR22 ;  /* 0x00000016ff007e24 */ /* 0x002fe2000f8e00ff */
[----:B------:R-:W-:-:S04]  /*4280*/  ULEA UR4, UR16, UR19, 0x3 ;  /* 0x0000001310047291 */ /* 0x000fc8000f8e18ff */
[----:B------:R-:W-:Y:S02]  /*4290*/  LEA R2, R0, R1, 0x2 ;  /* 0x0000000100027211 */ /* 0x000fe400078e10ff */
[----:B------:R-:W-:-:S04]  /*42a0*/  SHF.L.U32 R0, R8, 0x1f, RZ ;  /* 0x0000001f08007819 */ /* 0x000fc800000006ff */
[----:B------:R-:W5:Y:S01]  /*42b0*/  LDL R2, [R2] ;  /* 0x0000000002027983 */ /* 0x000f620000100800 */
[----:B------:R1:W2:Y:S01]  /*42c0*/  SYNCS.PHASECHK.TRANS64.TRYWAIT P1, [UR4], R0 ;  /* 0x00000000ff0075a7 */ /* 0x0002a20008021104 */
[----:B------:R-:W-:Y:S01]  /*42d0*/  UPLOP3.LUT UP2, UPT, UPT, UPT, UPT, 0x40, 0x4 ;  /* 0x000000000004789c */ /* 0x000fe20003f4e870 */
[----:B------:R-:W-:Y:S01]  /*42e0*/  UMOV UR18, UR30 ;  /* 0x0000001e00127c82 */ /* 0x000fe20008000000 */
[----:B------:R-:W-:Y:S01]  /*42f0*/  UMOV UR17, UR28 ;  /* 0x0000001c00117c82 */ /* 0x000fe20008000000 */
[----:B------:R-:W-:-:S08]  /*4300*/  UMOV UR5, UR16 ;  /* 0x0000001000057c82 */ /* 0x000fd00008000000 */
.L_x_65:
[----:B------:R-:W-:Y:S02]  /*4310*/  UIADD3 UR18, UPT, UPT, UR18, 0x1, URZ ;  /* 0x0000000112127890 */ /* 0x000fe4000fffe0ff */
[----:B------:R-:W-:Y:S02]  /*4320*/  ULEA UR15, UR5, UR19, 0x3 ;  /* 0x00000013050f7291 */ /* 0x000fe4000f8e18ff */
[----:B------:R-:W-:Y:S01]  /*4330*/  UISETP.NE.AND UP3, UPT, UR18, URZ, UPT ;  /* 0x000000ff1200728c */ /* 0x000fe2000bf65270 */
[----:B--234-:R-:W-:Y:S10]  /*4340*/  @P1 BRA `(.L_x_63) ;  /* 0x00000000000c1947 */ /* 0x01cff40003800000 */
[----:B------:R-:W-:Y:S04]  /*4350*/  SHF.L.U32 R3, R8, 0x1f, RZ ;  /* 0x0000001f08037819 */ /* 0x000fe800000006ff */
[----:B------:R-:W2:Y:S02]  /*4360*/  SYNCS.PHASECHK.TRANS64.TRYWAIT P0, [UR15], R3 ;  /* 0x00000003ff0075a7 */ /* 0x000ea4000800110f */
[----:B--2---:R-:W-:Y:S05]  /*4370*/  @!P0 BRA `(.L_x_64) ;  /* 0x0000005800488947 */ /* 0x004fea0003800000 */
.L_x_63:
[----:B------:R-:W-:Y:S01]  /*4380*/  UISETP.NE.AND UP0, UPT, UR17, 0x1, UPT ;  /* 0x000000011100788c */ /* 0x000fe2000bf05270 */
[----:B------:R-:W-:Y:S01]  /*4390*/  PLOP3.LUT P1, PT, PT, PT, PT, 0x80, 0x8 ;  /* 0x000000000008781c */ /* 0x000fe20003f2f070 */
[----:B------:R-:W-:Y:S02]  /*43a0*/  UIADD3 UR4, UPT, UPT, UR5, 0x1, URZ ;  /* 0x0000000105047890 */ /* 0x000fe4000fffe0ff */
[----:B------:R-:W-:Y:S02]  /*43b0*/  ULEA UR10, UR5, UR21, 0x8 ;  /* 0x00000015050a7291 */ /* 0x000fe4000f8e40ff */
[----:B------:R-:W-:Y:S01]  /*43c0*/  UISETP.NE.AND UP1, UPT, UR4, 0x10, UPT ;  /* 0x000000100400788c */ /* 0x000fe2000bf25270 */
[----:B------:R-:W-:Y:S01]  /*43d0*/  PLOP3.LUT P0, PT, PT, PT, UP0, 0x80, 0x8 ;  /* 0x000000000008781c */ /* 0x000fe20003f0f008 */
[----:B------:R-:W-:Y:S02]  /*43e0*/  ULEA UR8, UR5, UR20, 0x9 ;  /* 0x0000001405087291 */ /* 0x000fe4000f8e48ff */
[----:B------:R-:W-:Y:S02]  /*43f0*/  USEL UR6, URZ, 0x1, UP1 ;  /* 0x00000001ff067887 */ /* 0x000fe40008800000 */
[----:B------:R-:W-:Y:S02]  /*4400*/  USEL UR16, UR4, URZ, UP1 ;  /* 0x000000ff04107287 */ /* 0x000fe40008800000 */
[----:B------:R-:W-:Y:S02]  /*4410*/  UIADD3 UR12, UPT, UPT, UR10, 0x80, URZ ;  /* 0x000000800a0c7890 */ /* 0x000fe4000fffe0ff */
[----:B------:R-:W-:Y:S01]  /*4420*/  @UP0 ULEA UR4, UR16, UR19, 0x3 ;  /* 0x0000001310040291 */ /* 0x000fe2000f8e18ff */
[----:B------:R-:W-:Y:S01]  /*4430*/  LOP3.LUT R8, R8, UR6, RZ, 0x3c, !PT ;  /* 0x0000000608087c12 */ /* 0x000fe2000f8e3cff */
[----:B------:R-:W-:Y:S01]  /*4440*/  UIADD3 UR6, UPT, UPT, UR8, 0x80, URZ ;  /* 0x0000008008067890 */ /* 0x000fe2000fffe0ff */
[----:B------:R-:W-:Y:S02]  /*4450*/  UMOV UR11, 0x40004040 ;  /* 0x40004040000b7882 */ /* 0x000fe40000000000 */
[----:B-1----:R-:W-:Y:S01]  /*4460*/  @P0 SHF.L.U32 R0, R8, 0x1f, RZ ;  /* 0x0000001f08000819 */ /* 0x002fe200000006ff */
[----:B------:R-:W-:Y:S01]  /*4470*/  UMOV UR9, 0x40004040 ;  /* 0x4000404000097882 */ /* 0x000fe20000000000 */
[----:B------:R-:W-:Y:S01]  /*4480*/  UMOV UR13, 0x40004040 ;  /* 0x40004040000d7882 */ /* 0x000fe20000000000 */
[----:B------:R-:W-:Y:S01]  /*4490*/  UMOV UR7, 0x40004040 ;  /* 0x4000404000077882 */ /* 0x000fe20000000000 */
[----:B------:R3:W4:Y:S01]  /*44a0*/  @P0 SYNCS.PHASECHK.TRANS64.TRYWAIT P1, [UR4], R0 ;  /* 0x00000000ff0005a7 */ /* 0x0007220008021104 */
[----:B------:R-:W-:Y:S11]  /*44b0*/  ELECT P0, URZ, PT ;  /* 0x0000000000ff782f */ /* 0x000ff60003800000 */
[----:B------:R-:W-:Y:S02]  /*44c0*/  @!UPT UIADD3 URZ, UPT, UPT, URZ, URZ, URZ ;  /* 0x000000fffffff290 */ /* 0x000fe4000fffe0ff */
[C---:B-----5:R-:W-:Y:S02]  /*44d0*/  @P0 R2UR.BROADCAST UR5, R2.reuse ;  /* 0x00000000020502ca */ /* 0x060fe400008e0000 */
[----:B------:R-:W-:Y:S11]  /*44e0*/  ELECT P0, URZ, PT ;  /* 0x0000000000ff782f */ /* 0x000ff60003800000 */
[----:B------:R-:W-:Y:S02]  /*44f0*/  @!UPT UIADD3 URZ, UPT, UPT, URZ, URZ, URZ ;  /* 0x000000fffffff290 */ /* 0x000fe4000fffe0ff */
[----:B------:R-:W-:Y:S01]  /*4500*/  @P0 R2UR.BROADCAST UR14, R2 ;  /* 0x00000000020e02ca */ /* 0x000fe200008e0000 */
[----:B------:R-:W-:Y:S02]  /*4510*/  UIADD3 UR4, UPT, UPT, UR15, 0x80, URZ ;  /* 0x000000800f047890 */ /* 0x000fe4000fffe0ff */
[----:B------:R-:W-:Y:S01]  /*4520*/  UIADD3 UR17, UPT, UPT, UR17, -0x1, URZ ;  /* 0xffffffff11117890 */ /* 0x000fe2000fffe0ff */
[----:B------:R1:W-:Y:S01]  /*4530*/  UTCHMMA gdesc[UR8], gdesc[UR10], tmem[UR5], tmem[UR26], idesc[UR27], UP2 ;  /* 0x00ff1a0a080075ea */ /* 0x0003e20009000005 */
[----:B------:R-:W-:Y:S08]  /*4540*/  UPLOP3.LUT UP2, UPT, UPT, UPT, UPT, 0x80, 0x8 ;  /* 0x000000000008789c */ /* 0x000ff00003f4f070 */
[----:B------:R3:W-:Y:S01]  /*4550*/  UTCHMMA gdesc[UR6], gdesc[UR12], tmem[UR14], tmem[UR24], idesc[UR25], UPT ;  /* 0x00ff180c060075ea */ /* 0x0007e2000b80000e */
[----:B------:R3:W-:Y:S01]  /*4560*/  UTCBAR [UR4], URZ ;  /* 0x000000ff040073e9 */ /* 0x0007e200080000ff */
[----:B-1----:R-:W-:Y:S01]  /*4570*/  UMOV UR5, UR16 ;  /* 0x0000001000057c82 */ /* 0x002fe20008000000 */
[----:B------:R-:W-:Y:S05]  /*4580*/  BRA.U UP3, `(.L_x_65) ;  /* 0xfffffffd03607547 */ /* 0x000fea000b83ffff */
.L_x_62:
[----:B---3--:R-:W-:Y:S01]  /*4590*/  UIADD3 UR4, UPT, UPT, UR22, 0x1, URZ ;  /* 0x0000000116047890 */ /* 0x008fe2000fffe0ff */
[----:B------:R-:W-:Y:S01]  /*45a0*/  LOP3.LUT P0, RZ, R6, 0x1, RZ, 0xc0, !PT ;  /* 0x0000000106ff7812 */ /* 0x000fe2000780c0ff */
[----:B------:R-:W-:Y:S01]  /*45b0*/  UIADD3 UR5, UPT, UPT, UR23, 0x150, URZ ;  /* 0x0000015017057890 */ /* 0x000fe2000fffe0ff */
[----:B------:R-:W-:Y:S01]  /*45c0*/  LOP3.LUT R9, R9, 0x1, RZ, 0x3c, !PT ;  /* 0x0000000109097812 */ /* 0x000fe200078e3cff */
[----:B------:R-:W-:-:S04]  /*45d0*/  UISETP.NE.AND UP0, UPT, UR4, 0x2, UPT ;  /* 0x000000020400788c */ /* 0x000fc8000bf05270 */
[----:B------:R-:W-:Y:S02]  /*45e0*/  USEL UR6, URZ, 0x1, UP0 ;  /* 0x00000001ff067887 */ /* 0x000fe40008000000 */
[----:B------:R-:W-:Y:S01]  /*45f0*/  USEL UR22, UR4, URZ, UP0 ;  /* 0x000000ff04167287 */ /* 0x000fe20008000000 */
[----:B------:R2:W-:Y:S03]  /*4600*/  UTCBAR [UR5], URZ ;  /* 0x000000ff050073e9 */ /* 0x0005e600080000ff */
[----:B------:R-:W-:Y:S01]  /*4610*/  LOP3.LUT R10, R10, UR6, RZ, 0x3c, !PT ;  /* 0x000000060a0a7c12 */ /* 0x000fe2000f8e3cff */
[----:B------:R-:W-:Y:S07]  /*4620*/  @P0 BRA `(.L_x_66) ;  /* 0xfffffff800d00947 */ /* 0x000fee000383ffff */
[----:B------:R-:W3:Y:S01]  /*4630*/  S2UR UR6, SR_CgaCtaId ;  /* 0x00000000000679c3 */ /* 0x000ee20000008800 */
[----:B------:R-:W-:Y:S01]  /*4640*/  ELECT P0, URZ, PT ;  /* 0x0000000000ff782f */ /* 0x000fe20003800000 */
[----:B-1----:R-:W-:Y:S01]  /*4650*/  IMAD.MOV.U32 R0, RZ, RZ, 0x1 ;  /* 0x00000001ff007424 */ /* 0x002fe200078e00ff */
[----:B------:R-:W-:Y:S01]  /*4660*/  UIADD3 UR19, UPT, UPT, UR19, 0x160, URZ ;  /* 0x0000016013137890 */ /* 0x000fe2000fffe0ff */
[----:B------:R-:W-:Y:S01]  /*4670*/  SHF.L.U32 R3, R10, 0x1f, RZ ;  /* 0x0000001f0a037819 */ /* 0x000fe200000006ff */
[----:B------:R-:W-:-:S03]  /*4680*/  UMOV UR4, 0x40 ;  /* 0x0000004000047882 */ /* 0x000fc60000000000 */
[----:B------:R-:W-:Y:S01]  /*4690*/  UVIRTCOUNT.DEALLOC.SMPOOL 0x80 ;  /* 0x000000800000784c */ /* 0x000fe20000000000 */
[----:B---3--:R-:W-:Y:S02]  /*46a0*/  ULEA UR6, UR6, UR4, 0x18 ;  /* 0x0000000406067291 */ /* 0x008fe4000f8ec0ff */
[----:B------:R-:W-:-:S07]  /*46b0*/  ULEA UR4, UR22, UR19, 0x3 ;  /* 0x0000001316047291 */ /* 0x000fce000f8e18ff */
[----:B------:R1:W-:Y:S02]  /*46c0*/  @P0 STS.U8 [UR6+0x1c], R0 ;  /* 0x00001c00ff000988 */ /* 0x0003e40008000006 */
[----:B------:R-:W3:Y:S02]  /*46d0*/  SYNCS.PHASECHK.TRANS64.TRYWAIT P0, [UR4], R3 ;  /* 0x00000003ff0075a7 */ /* 0x000ee40008001104 */
[----:B-1-3--:R-:W-:Y:S05]  /*46e0*/  @!P0 BRA `(.L_x_67) ;  /* 0x0000005400848947 */ /* 0x00afea0003800000 */
.L_x_164:
[----:B------:R-:W-:-:S04]  /*46f0*/  UIADD3 UR4, UPT, UPT, UR22, 0x1, URZ ;  /* 0x0000000116047890 */ /* 0x000fc8000fffe0ff */
[----:B------:R-:W-:-:S04]  /*4700*/  UISETP.NE.AND UP0, UPT, UR4, 0x2, UPT ;  /* 0x000000020400788c */ /* 0x000fc8000bf05270 */
[----:B--2---:R-:W-:Y:S02]  /*4710*/  USEL UR5, URZ, 0x1, UP0 ;  /* 0x00000001ff057887 */ /* 0x004fe40008000000 */
[----:B------:R-:W-:-:S04]  /*4720*/  USEL UR4, UR4, URZ, UP0 ;  /* 0x000000ff04047287 */ /* 0x000fc80008000000 */
[----:B------:R-:W-:Y:S01]  /*4730*/  ULEA UR4, UR4, UR19, 0x3 ;  /* 0x0000001304047291 */ /* 0x000fe2000f8e18ff */
[----:B-1----:R-:W-:-:S04]  /*4740*/  LOP3.LUT R3, R10, UR5, RZ, 0x3c, !PT ;  /* 0x000000050a037c12 */ /* 0x002fc8000f8e3cff */
[----:B------:R-:W-:-:S04]  /*4750*/  SHF.L.U32 R3, R3, 0x1f, RZ ;  /* 0x0000001f03037819 */ /* 0x000fc800000006ff */
[----:B------:R-:W1:Y:S02]  /*4760*/  SYNCS.PHASECHK.TRANS64.TRYWAIT P0, [UR4], R3 ;  /* 0x00000003ff0075a7 */ /* 0x000e640008001104 */
[----:B-1----:R-:W-:Y:S05]  /*4770*/  @!P0 BRA `(.L_x_68) ;  /* 0x0000005400788947 */ /* 0x002fea0003800000 */
.L_x_166:
[----:B------:R-:W-:Y:S01]  /*4780*/  NOP ;  /* 0x0000000000007918 */ /* 0x000fe20000000000 */
[----:B-1----:R-:W1:Y:S01]  /*4790*/  LDS R0, [UR6+0x14] ;  /* 0x00001406ff007984 */ /* 0x002e620008000800 */
[----:B------:R-:W-:Y:S01]  /*47a0*/  LOP3.LUT R2, R11, 0xffff, RZ, 0xc0, !PT ;  /* 0x0000ffff0b027812 */ /* 0x000fe200078ec0ff */
[----:B------:R-:W-:Y:S02]  /*47b0*/  IMAD.MOV.U32 R3, RZ, RZ, 0xffff ;  /* 0x0000ffffff037424 */ /* 0x000fe400078e00ff */
[----:B------:R-:W-:Y:S01]  /*47c0*/  IMAD.MOV.U32 R5, RZ, RZ, 0x1 ;  /* 0x00000001ff057424 */ /* 0x000fe200078e00ff */
[----:B------:R-:W-:-:S04]  /*47d0*/  SHF.R.U32.HI R2, RZ, 0x5, R2 ;  /* 0x00000005ff027819 */ /* 0x000fc80000011602 */
[-C--:B------:R-:W-:Y:S02]  /*47e0*/  SHF.L.U32 R3, R3, R2.reuse, RZ ;  /* 0x0000000203037219 */ /* 0x080fe400000006ff */
[----:B------:R-:W-:Y:S02]  /*47f0*/  SHF.L.U32 R5, R5, R2, RZ ;  /* 0x0000000205057219 */ /* 0x000fe400000006ff */
[----:B-1----:R-:W-:-:S04]  /*4800*/  LOP3.LUT R0, R0, R3, RZ, 0xc0, !PT ;  /* 0x0000000300007212 */ /* 0x002fc800078ec0ff */
[----:B------:R-:W-:-:S13]  /*4810*/  ISETP.NE.AND P0, PT, R0, R3, PT ;  /* 0x000000030000720c */ /* 0x000fda0003f05270 */
[----:B------:R-:W-:Y:S05]  /*4820*/  @P0 BRA `(.L_x_69) ;  /* 0x00000000005c0947 */ /* 0x000fea0003800000 */
[----:B------:R-:W1:Y:S02]  /*4830*/  LDS R0, [UR6+0x18] ;  /* 0x00001806ff007984 */ /* 0x000e640008000800 */
[----:B-1----:R-:W-:-:S04]  /*4840*/  LOP3.LUT R0, R0, R5, RZ, 0xc0, !PT ;  /* 0x0000000500007212 */ /* 0x002fc800078ec0ff */
[----:B------:R-:W-:-:S13]  /*4850*/  ISETP.NE.AND P0, PT, R0, R5, PT ;  /* 0x000000050000720c */ /* 0x000fda0003f05270 */
[----:B------:R-:W-:Y:S05]  /*4860*/  @P0 BRA `(.L_x_70) ;  /* 0x0000000000400947 */ /* 0x000fea0003800000 */
[----:B------:R-:W-:Y:S01]  /*4870*/  R2UR UR4, R3 ;  /* 0x00000000030472ca */ /* 0x000fe200000e0000 */
[----:B------:R-:W1:Y:S01]  /*4880*/  S2R R2, SR_LANEID ;  /* 0x0000000000027919 */ /* 0x000e620000000000 */
[----:B------:R-:W-:-:S04]  /*4890*/  LOP3.LUT R5, RZ, R5, RZ, 0x33, !PT ;  /* 0x00000005ff057212 */ /* 0x000fc800078e33ff */
[----:B------:R-:W2:Y:S07]  /*48a0*/  REDUX UR7, R5 ;  /* 0x00000000050773c4 */ /* 0x000eae0000000000 */
[----:B------:R-:W-:-:S03]  /*48b0*/  ULOP3.LUT UR5, URZ, UR4, URZ, 0x33, !UPT ;  /* 0x00000004ff057292 */ /* 0x000fc6000f8e33ff */
[----:B------:R-:W-:Y:S02]  /*48c0*/  VOTEU.ANY UR4, UPT, PT ;  /* 0x0000000000047886 */ /* 0x000fe400038e0100 */
[----:B------:R-:W-:Y:S01]  /*48d0*/  UFLO.U32 UR4, UR4 ;  /* 0x00000004000472bd */ /* 0x000fe200080e0000 */
[----:B------:R-:W-:-:S04]  /*48e0*/  IMAD.U32 R0, RZ, RZ, UR5 ;  /* 0x00000005ff007e24 */ /* 0x000fc8000f8e00ff */
[----:B------:R-:W3:Y:S02]  /*48f0*/  REDUX UR8, R0 ;  /* 0x00000000000873c4 */ /* 0x000ee40000000000 */
[----:B------:R1:W-:Y:S02]  /*4900*/  UTCATOMSWS.AND URZ, UR5 ;  /* 0x0000000500ff79e3 */ /* 0x0003e40008000000 */
[----:B-1----:R-:W-:Y:S01]  /*4910*/  ISETP.EQ.U32.AND P0, PT, R2, UR4, PT ;  /* 0x0000000402007c0c */ /* 0x002fe2000bf02070 */
[----:B--2---:R-:W-:Y:S02]  /*4920*/  IMAD.U32 R2, RZ, RZ, UR7 ;  /* 0x00000007ff027e24 */ /* 0x004fe4000f8e00ff */
[----:B---3--:R-:W-:-:S10]  /*4930*/  IMAD.U32 R3, RZ, RZ, UR8 ;  /* 0x00000008ff037e24 */ /* 0x008fd4000f8e00ff */
[----:B------:R1:W-:Y:S04]  /*4940*/  @P0 ATOMS.AND RZ, [UR6+0x14], R3 ;  /* 0x00001403ffff098c */ /* 0x0003e8000a800006 */
[----:B------:R1:W-:Y:S01]  /*4950*/  @P0 ATOMS.AND RZ, [UR6+0x18], R2 ;  /* 0x00001802ffff098c */ /* 0x0003e2000a800006 */
[----:B------:R-:W-:Y:S05]  /*4960*/  BRA `(.L_x_71) ;  /* 0x0000000000147947 */ /* 0x000fea0003800000 */
.L_x_70:
[----:B------:R-:W-:Y:S02]  /*4970*/  MOV R2, 0x4990 ;  /* 0x0000499000027802 */ /* 0x000fe40000000f00 */
[----:B----45:R-:W-:Y:S05]  /*4980*/  CALL.REL.NOINC `($__internal_0_$__cuda_sm10x_tcgen05_guardrail_trap_col_being_dealloced_not_returned_by_alloc) ;  /* 0x0000005400ec7944 */ /* 0x030fea0003c00000 */
[----:B------:R-:W-:Y:S05]  /*4990*/  BRA `(.L_x_71) ;  /* 0x0000000000087947 */ /* 0x000fea0003800000 */
.L_x_69:
[----:B------:R-:W-:Y:S02]  /*49a0*/  MOV R2, 0x49c0 ;  /* 0x000049c000027802 */ /* 0x000fe40000000f00 */
[----:B----45:R-:W-:Y:S05]  /*49b0*/  CALL.REL.NOINC `($__internal_2_$__cuda_sm10x_tcgen05_guardrail_trap_unallocated_columns_being_dealloced) ;  /* 0x0000005400f87944 */ /* 0x030fea0003c00000 */
.L_x_71:
[----:B------:R-:W-:Y:S01]  /*49c0*/  NOP ;  /* 0x0000000000007918 */ /* 0x000fe20000000000 */
[----:B------:R-:W-:Y:S05]  /*49d0*/  EXIT ;  /* 0x000000000000794d */ /* 0x000fea0003800000 */
.L_x_55:
[----:B------:R-:W2:Y:S01]  /*49e0*/  LDCU UR5, c[0x0][0x384] ;  /* 0x00007080ff0577ac */ /* 0x000ea20008000800 */
[----:B------:R-:W-:Y:S02]  /*49f0*/  UISETP.NE.OR UP0, UPT, UR15, 0x3, !UP2 ;  /* 0x000000030f00788c */ /* 0x000fe4000d705670 */
[----:B--2---:R-:W-:-:S07]  /*4a00*/  UIADD3 UR5, UPT, UPT, UR5, 0x3f, URZ ;  /* 0x0000003f05057890 */ /* 0x004fce000fffe0ff */
[----:B------:R-:W-:Y:S05]  /*4a10*/  BRA.U UP0, `(.L_x_72) ;  /* 0x00000015009c7547 */ /* 0x000fea000b800000 */
[----:B------:R-:W2:Y:S01]  /*4a20*/  LDCU UR45, c[0x0][0x388] ;  /* 0x00007100ff2d77ac */ /* 0x000ea20008000800 */
[----:B------:R-:W3:Y:S01]  /*4a30*/  S2UR UR7, SR_CgaCtaId ;  /* 0x00000000000779c3 */ /* 0x000ee20000008800 */
[----:B------:R-:W-:Y:S01]  /*4a40*/  R2UR UR43, R88 ;  /* 0x00000000582b72ca */ /* 0x000fe200000e0000 */
[----:B------:R-:W-:Y:S01]  /*4a50*/  IMAD.MOV.U32 R12, RZ, RZ, 0x1 ;  /* 0x00000001ff0c7424 */ /* 0x000fe200078e00ff */
[----:B------:R-:W-:Y:S01]  /*4a60*/  USHF.R.S32.HI UR4, URZ, 0x1f, UR5 ;  /* 0x0000001fff047899 */ /* 0x000fe20008011405 */
[----:B------:R-:W-:Y:S01]  /*4a70*/  R2UR UR42, R89 ;  /* 0x00000000592a72ca */ /* 0x000fe200000e0000 */
[----:B------:R-:W4:Y:S01]  /*4a80*/  LDCU UR17, c[0x0][0xc0c] ;  /* 0x00018180ff1177ac */ /* 0x000f220008000800 */
[----:B------:R-:W-:Y:S02]  /*4a90*/  IMAD.MOV.U32 R10, RZ, RZ, RZ ;  /* 0x000000ffff0a7224 */ /* 0x000fe400078e00ff */
[----:B------:R-:W1:Y:S01]  /*4aa0*/  LDC.64 R18, c[0x0][0x348] ;  /* 0x0000d200ff127b82 */ /* 0x000e620000000a00 */
[----:B------:R-:W-:Y:S01]  /*4ab0*/  ULEA.HI UR4, UR4, UR5, URZ, 0x6 ;  /* 0x0000000504047291 */ /* 0x000fe2000f8f30ff */
[----:B------:R-:W-:Y:S01]  /*4ac0*/  IMAD.MOV.U32 R8, RZ, RZ, 0x2000 ;  /* 0x00002000ff087424 */ /* 0x000fe200078e00ff */
[----:B------:R-:W-:Y:S01]  /*4ad0*/  UMOV UR24, 0x400 ;  /* 0x0000040000187882 */ /* 0x000fe20000000000 */
[----:B------:R-:W4:Y:S01]  /*4ae0*/  LDCU UR31, c[0x0][0x370] ;  /* 0x00006e00ff1f77ac */ /* 0x000f220008000800 */
[----:B------:R-:W-:Y:S01]  /*4af0*/  USHF.R.S32.HI UR27, URZ, 0x6, UR4 ;  /* 0x00000006ff1b7899 */ /* 0x000fe20008011404 */
[----:B--2---:R-:W-:Y:S01]  /*4b00*/  IMAD.U32 R0, RZ, RZ, UR45 ;  /* 0x0000002dff007e24 */ /* 0x004fe2000f8e00ff */
[----:B------:R-:W2:Y:S04]  /*4b10*/  LDCU.128 UR32, c[0x0][0xc10] ;  /* 0x00018200ff2077ac */ /* 0x000ea80008000c00 */
[----:B------:R-:W-:Y:S01]  /*4b20*/  IABS R0, R0 ;  /* 0x0000000000007213 */ /* 0x000fe20000000000 */
[----:B------:R-:W-:Y:S01]  /*4b30*/  IMAD.U32 R5, RZ, RZ, UR27 ;  /* 0x0000001bff057e24 */ /* 0x000fe2000f8e00ff */
[----:B------:R-:W2:Y:S02]  /*4b40*/  LDCU UR4, c[0x0][0xc30] ;  /* 0x00018600ff0477ac */ /* 0x000ea40008000800 */
[----:B------:R-:W-:-:S02]  /*4b50*/  R2UR UR25, R0 ;  /* 0x00000000001972ca */ /* 0x000fc400000e0000 */
[-C--:B------:R-:W-:Y:S01]  /*4b60*/  IABS R2, R5.reuse ;  /* 0x0000000500027213 */ /* 0x080fe20000000000 */
[----:B---3--:R-:W-:Y:S01]  /*4b70*/  ULEA UR24, UR7, UR24, 0x18 ;  /* 0x0000001807187291 */ /* 0x008fe2000f8ec0ff */
[----:B------:R-:W-:Y:S01]  /*4b80*/  IABS R5, R5 ;  /* 0x0000000500057213 */ /* 0x000fe20000000000 */
[----:B------:R-:W3:Y:S01]  /*4b90*/  LDCU UR30, c[0x0][0x374] ;  /* 0x00006e80ff1e77ac */ /* 0x000ee20008000800 */
[----:B------:R-:W-:Y:S02]  /*4ba0*/  R2UR UR26, R2 ;  /* 0x00000000021a72ca */ /* 0x000fe400000e0000 */
[----:B------:R-:W1:Y:S01]  /*4bb0*/  LDC.64 R2, c[0x0][0x988] ;  /* 0x00026200ff027b82 */ /* 0x000e620000000a00 */
[----:B----4-:R-:W-:Y:S01]  /*4bc0*/  UISETP.NE.AND UP2, UPT, UR17, 0x1, UPT ;  /* 0x000000011100788c */ /* 0x010fe2000bf45270 */
[----:B------:R-:W-:Y:S01]  /*4bd0*/  IMAD.MOV R5, RZ, RZ, -R5 ;  /* 0x000000ffff057224 */ /* 0x000fe200078e0a05 */
[----:B------:R-:W4:Y:S02]  /*4be0*/  LDCU UR47, c[0x0][0xc20] ;  /* 0x00018400ff2f77ac */ /* 0x000f240008000800 */
[----:B------:R-:W4:Y:S01]  /*4bf0*/  I2F.RP R7, UR25 ;  /* 0x0000001900077d06 */ /* 0x000f220008209400 */
[----:B------:R-:W1:Y:S01]  /*4c00*/  LDCU UR29, c[0x0][0x38c] ;  /* 0x00007180ff1d77ac */ /* 0x000e620008000800 */
[----:B------:R-:W-:Y:S01]  /*4c10*/  R2UR UR44, R5 ;  /* 0x00000000052c72ca */ /* 0x000fe200000e0000 */
[----:B--2---:R-:W-:-:S05]  /*4c20*/  UISETP.NE.AND UP2, UPT, UR4, 0x1, UPT ;  /* 0x000000010400788c */ /* 0x004fca000bf45270 */
[----:B------:R-:W2:Y:S01]  /*4c30*/  I2F.RP R6, UR26 ;  /* 0x0000001a00067d06 */ /* 0x000ea20008209400 */
[----:B------:R-:W-:Y:S02]  /*4c40*/  UIMAD.WIDE.U32 UR10, UR31, UR32, URZ ;  /* 0x000000201f0a72a5 */ /* 0x000fe4000f8e00ff */
[----:B---3--:R-:W-:Y:S02]  /*4c50*/  UIMAD.WIDE.U32 UR12, UR30, UR35, URZ ;  /* 0x000000231e0c72a5 */ /* 0x008fe4000f8e00ff */
[----:B------:R-:W-:Y:S02]  /*4c60*/  UISETP.NE.AND UP4, UPT, UR45, URZ, UPT ;  /* 0x000000ff2d00728c */ /* 0x000fe4000bf85270 */
[----:B------:R-:W-:Y:S01]  /*4c70*/  UIADD3 UR41, UPT, UPT, UR24, 0x148, URZ ;  /* 0x0000014818297890 */ /* 0x000fe2000fffe0ff */
[----:B----4-:R-:W3:Y:S01]  /*4c80*/  MUFU.RCP R0, R7 ;  /* 0x0000000700007308 */ /* 0x010ee20000001000 */
[----:B-1----:R-:W-:Y:S01]  /*4c90*/  UISETP.GE.AND UP0, UPT, UR39, 0x1, UPT ;  /* 0x000000012700788c */ /* 0x002fe2000bf06270 */
[----:B------:R-:W-:Y:S01]  /*4ca0*/  ISETP.NE.U32.AND P0, PT, R2, RZ, PT ;  /* 0x000000ff0200720c */ /* 0x000fe20003f05070 */
[----:B------:R-:W-:Y:S01]  /*4cb0*/  UMOV UR40, UR11 ;  /* 0x0000000b00287c82 */ /* 0x000fe20008000000 */
[----:B------:R-:W-:Y:S01]  /*4cc0*/  UMOV UR38, UR13 ;  /* 0x0000000d00267c82 */ /* 0x000fe20008000000 */
[----:B------:R-:W-:Y:S01]  /*4cd0*/  UISETP.NE.AND UP0, UPT, UR34, 0x1, UPT ;  /* 0x000000012200788c */ /* 0x000fe2000bf05270 */
[----:B------:R-:W-:-:S02]  /*4ce0*/  ISETP.NE.AND.EX P0, PT, R3, RZ, PT, P0 ;  /* 0x000000ff0300720c */ /* 0x000fc40003f05300 */
[----:B--2---:R-:W1:Y:S01]  /*4cf0*/  MUFU.RCP R4, R6 ;  /* 0x0000000600047308 */ /* 0x004e620000001000 */
[----:B------:R-:W2:Y:S01]  /*4d00*/  LDC.64 R2, c[0x0][0x990] ;  /* 0x00026400ff027b82 */ /* 0x000ea20000000a00 */
[----:B------:R-:W-:Y:S01]  /*4d10*/  UMOV UR23, URZ ;  /* 0x000000ff00177c82 */ /* 0x000fe20008000000 */
[----:B------:R-:W-:Y:S02]  /*4d20*/  UPLOP3.LUT UP1, UPT, UPT, UPT, UPT, 0x40, 0x4 ;  /* 0x000000000004789c */ /* 0x000fe40003f2e870 */
[----:B------:R-:W-:Y:S01]  /*4d30*/  UISETP.NE.AND UP6, UPT, UR39, 0x1, UPT ;  /* 0x000000012700788c */ /* 0x000fe2000bfc5270 */
[----:B------:R-:W4:Y:S01]  /*4d40*/  LDCU.64 UR18, c[0x0][0xc28] ;  /* 0x00018500ff1277ac */ /* 0x000f220008000a00 */
[----:B---3--:R-:W-:Y:S01]  /*4d50*/  VIADD R0, R0, 0xffffffe ;  /* 0x0ffffffe00007836 */ /* 0x008fe20000000000 */
[----:B------:R-:W-:Y:S02]  /*4d60*/  UPRMT UR41, URZ, 0x654, UR41 ;  /* 0x00000654ff297896 */ /* 0x000fe40008000029 */
[----:B------:R-:W-:-:S03]  /*4d70*/  USHF.R.U32.HI UR40, URZ, UR33, UR40 ;  /* 0x00000021ff287299 */ /* 0x000fc60008011628 */
[----:B------:R-:W3:Y:S01]  /*4d80*/  F2I.FTZ.U32.TRUNC.NTZ R0, R0 ;  /* 0x0000000000007305 */ /* 0x000ee2000021f000 */
[----:B------:R-:W-:Y:S01]  /*4d90*/  USHF.R.U32.HI UR38, URZ, UR47, UR38 ;  /* 0x0000002fff267299 */ /* 0x000fe20008011626 */
[----:B-1----:R-:W-:Y:S01]  /*4da0*/  VIADD R4, R4, 0xffffffe ;  /* 0x0ffffffe04047836 */ /* 0x002fe20000000000 */
[----:B------:R-:W-:Y:S02]  /*4db0*/  UISETP.NE.AND UP0, UPT, UR29, URZ, UPT ;  /* 0x000000ff1d00728c */ /* 0x000fe4000bf05270 */
[----:B------:R-:W-:Y:S01]  /*4dc0*/  UISETP.NE.AND UP5, UPT, UR27, URZ, UPT ;  /* 0x000000ff1b00728c */ /* 0x000fe2000bfa5270 */
[----:B------:R-:W-:Y:S02]  /*4dd0*/  VOTEU.ANY UP4, P0 ;  /* 0x0000000000ff7886 */ /* 0x000fe40000080100 */
[----:B------:R-:W1:Y:S01]  /*4de0*/  F2I.FTZ.U32.TRUNC.NTZ R4, R4 ;  /* 0x0000000400047305 */ /* 0x000e62000021f000 */
[----:B---3--:R-:W-:Y:S02]  /*4df0*/  R2UR UR5, R0 ;  /* 0x00000000000572ca */ /* 0x008fe400000e0000 */
[----:B-1----:R-:W-:-:S11]  /*4e00*/  R2UR UR7, R4 ;  /* 0x00000000040772ca */ /* 0x002fd600000e0000 */
[----:B------:R-:W-:-:S04]  /*4e10*/  UIADD3 UR4, UPT, UPT, URZ, -UR5, URZ ;  /* 0x80000005ff047290 */ /* 0x000fc8000fffe0ff */
[----:B------:R-:W-:-:S03]  /*4e20*/  UIMAD UR6, UR4, UR25, URZ ;  /* 0x00000019040672a4 */ /* 0x000fc6000f8e02ff */
[----:B------:R-:W-:Y:S01]  /*4e30*/  UMOV UR4, URZ ;  /* 0x000000ff00047c82 */ /* 0x000fe20008000000 */
[----:B------:R-:W-:Y:S02]  /*4e40*/  UIADD3 UR8, UPT, UPT, URZ, -UR7, URZ ;  /* 0x80000007ff087290 */ /* 0x000fe4000fffe0ff */
[----:B------:R-:W-:Y:S02]  /*4e50*/  UIMAD.WIDE.U32 UR36, UR5, UR6, UR4 ;  /* 0x00000006052472a5 */ /* 0x000fe4000f8e0004 */
[----:B------:R-:W-:Y:S01]  /*4e60*/  UIMAD UR8, UR8, UR26, URZ ;  /* 0x0000001a080872a4 */ /* 0x000fe2000f8e02ff */
[----:B------:R-:W-:-:S03]  /*4e70*/  UMOV UR6, URZ ;  /* 0x000000ff00067c82 */ /* 0x000fc60008000000 */
[----:B------:R-:W-:Y:S01]  /*4e80*/  UIMAD.WIDE.U32 UR6, UR7, UR8, UR6 ;  /* 0x00000008070672a5 */ /* 0x000fe2000f8e0006 */
[----:B------:R-:W-:-:S06]  /*4e90*/  UMOV UR36, UR37 ;  /* 0x0000002500247c82 */ /* 0x000fcc0008000000 */
[----:B--2-4-:R-:W-:-:S05]  /*4ea0*/  UMOV UR37, UR7 ;  /* 0x0000000700257c82 */ /* 0x014fca0008000000 */
.L_x_81:
[----:B------:R-:W-:Y:S04]  /*4eb0*/  SHF.L.U32 R5, R10, 0x1f, RZ ;  /* 0x0000001f0a057819 */ /* 0x000fe800000006ff */
[----:B-1----:R-:W1:Y:S02]  /*4ec0*/  SYNCS.PHASECHK.TRANS64.TRYWAIT P0, [UR24+0x140], R5 ;  /* 0x00014005ff0075a7 */ /* 0x002e640008001118 */
[----:B-1----:R-:W-:Y:S05]  /*4ed0*/  @!P0 BRA `(.L_x_73) ;  /* 0x0000004c00b88947 */ /* 0x002fea0003800000 */
.L_x_168:
[----:B-1----:R-:W1:Y:S01]  /*4ee0*/  LDS.128 R4, [UR24+0x180] ;  /* 0x00018018ff047984 */ /* 0x002e620008000c00 */
[----:B------:R-:W-:Y:S01]  /*4ef0*/  @!PT LDS RZ, [RZ] ;  /* 0x00000000fffff984 */ /* 0x000fe20000000800 */
[----:B------:R-:W-:Y:S01]  /*4f00*/  @!PT LDS RZ, [RZ] ;  /* 0x00000000fffff984 */ /* 0x000fe20000000800 */
[----:B------:R-:W-:Y:S01]  /*4f10*/  @!PT LDS RZ, [RZ] ;  /* 0x00000000fffff984 */ /* 0x000fe20000000800 */
[----:B------:R-:W-:Y:S01]  /*4f20*/  @!PT LDS RZ, [RZ] ;  /* 0x00000000fffff984 */ /* 0x000fe20000000800 */
[----:B------:R2:W-:Y:S06]  /*4f30*/  MEMBAR.ALL.CTA ;  /* 0x0000000000007992 */ /* 0x0005ec0000008000 */
[----:B--2---:R-:W2:Y:S02]  /*4f40*/  FENCE.VIEW.ASYNC.S ;  /* 0x00000000000073c6 */ /* 0x004ea40000000000 */
[----:B--2---:R-:W-:Y:S01]  /*4f50*/  SYNCS.ARRIVE.TRANS64.RED.A1T0 RZ, [UR41], RZ ;  /* 0x000000ffffff79a7 */ /* 0x004fe20008100429 */
[----:B-1----:R-:W-:Y:S11]  /*4f60*/  LOP3.LUT P0, RZ, R6, 0x1, RZ, 0xc0, !PT ;  /* 0x0000000106ff7812 */ /* 0x002ff6000780c0ff */
[----:B------:R-:W-:Y:S02]  /*4f70*/  @!UPT UIADD3 URZ, UPT, UPT, URZ, URZ, URZ ;  /* 0x000000fffffff290 */ /* 0x000fe4000fffe0ff */
[----:B------:R-:W-:Y:S01]  /*4f80*/  VOTEU.ANY UP0, P0 ;  /* 0x0000000000ff7886 */ /* 0x000fe20000000100 */
[----:B------:R-:W-:Y:S11]  /*4f90*/  PLOP3.LUT P0, PT, PT, PT, UP0, 0x80, 0x8 ;  /* 0x000000000008781c */ /* 0x000ff60003f0f008 */
[----:B------:R-:W-:Y:S02]  /*4fa0*/  @!UPT UIADD3 URZ, UPT, UPT, URZ, URZ, URZ ;  /* 0x000000fffffff290 */ /* 0x000fe4000fffe0ff */
[----:B------:R-:W-:Y:S02]  /*4fb0*/  @P0 MOV R9, R4 ;  /* 0x0000000400090202 */ /* 0x000fe40000000f00 */
[----:B------:R-:W-:Y:S02]  /*4fc0*/  @P0 LOP3.LUT R0, R5, 0xffff, RZ, 0xc0, !PT ;  /* 0x0000ffff05000812 */ /* 0x000fe400078ec0ff */
[----:B------:R-:W-:Y:S02]  /*4fd0*/  @P0 R2UR UR5, R9 ;  /* 0x00000000090502ca */ /* 0x000fe400000e0000 */
[----:B------:R-:W-:Y:S11]  /*4fe0*/  @P0 R2UR UR4, R0 ;  /* 0x00000000000402ca */ /* 0x000ff600000e0000 */
[----:B------:R-:W-:Y:S02]  /*4ff0*/  @UP0 UMOV UR16, UR5 ;  /* 0x0000000500100c82 */ /* 0x000fe40008000000 */
[----:B------:R-:W-:Y:S01]  /*5000*/  @UP0 UMOV UR15, UR4 ;  /* 0x00000004000f0c82 */ /* 0x000fe20008000000 */
[----:B------:R-:W-:Y:S09]  /*5010*/  UISETP.GE.AND UP0, UPT, UR39, 0x1, UPT ;  /* 0x000000012700788c */ /* 0x000ff2000bf06270 */
[----:B------:R-:W-:Y:S05]  /*5020*/  BRA.U !UP0, `(.L_x_74) ;  /* 0x0000000108b47547 */ /* 0x000fea000b800000 */
[----:B------:R-:W-:Y:S02]  /*5030*/  UIMAD.WIDE.U32 UR8, UR15, UR35, URZ ;  /* 0x000000230f0872a5 */ /* 0x000fe4000f8e00ff */
[----:B------:R-:W-:Y:S02]  /*5040*/  UP2UR UR14, UPR, URZ, 0x2 ;  /* 0x00000002ff0e7883 */ /* 0x000fe40008000000 */
[----:B------:R-:W-:Y:S02]  /*5050*/  UISETP.NE.AND UP1, UPT, UR34, 0x1, UPT ;  /* 0x000000012200788c */ /* 0x000fe4000bf25270 */
[----:B------:R-:W-:Y:S02]  /*5060*/  UIMAD.WIDE.U32 UR10, UR16, UR32, URZ ;  /* 0x00000020100a72a5 */ /* 0x000fe4000f8e00ff */
[----:B------:R-:W-:Y:S02]  /*5070*/  USEL UR4, UR30, UR38, !UP1 ;  /* 0x000000261e047287 */ /* 0x000fe4000c800000 */
[----:B------:R-:W-:Y:S02]  /*5080*/  UISETP.NE.AND UP0, UPT, UR17, 0x1, UPT ;  /* 0x000000011100788c */ /* 0x000fe4000bf05270 */
[----:B------:R-:W-:Y:S02]  /*5090*/  UIMAD.WIDE.U32 UR12, UR4, UR18, URZ ;  /* 0x00000012040c72a5 */ /* 0x000fe4000f8e00ff */
[----:B------:R-:W-:Y:S01]  /*50a0*/  USEL UR7, UR31, UR40, !UP0 ;  /* 0x000000281f077287 */ /* 0x000fe2000c000000 */
[----:B------:R-:W-:Y:S02]  /*50b0*/  UMOV UR5, UR9 ;  /* 0x0000000900057c82 */ /* 0x000fe40008000000 */
[----:B------:R-:W-:Y:S02]  /*50c0*/  USHF.R.U32.HI UR6, URZ, UR47, UR5 ;  /* 0x0000002fff067299 */ /* 0x000fe40008011605 */
[----:B------:R-:W-:Y:S02]  /*50d0*/  UIMAD.WIDE.U32 UR20, UR7, UR18, URZ ;  /* 0x00000012071472a5 */ /* 0x000fe4000f8e00ff */
[----:B------:R-:W-:Y:S02]  /*50e0*/  USEL UR6, UR15, UR6, !UP1 ;  /* 0x000000060f067287 */ /* 0x000fe4000c800000 */
[----:B------:R-:W-:Y:S01]  /*50f0*/  UISETP.NE.AND UP1, UPT, UR14, URZ, UPT ;  /* 0x000000ff0e00728c */ /* 0x000fe2000bf25270 */
[----:B------:R-:W-:Y:S01]  /*5100*/  UMOV UR5, UR11 ;  /* 0x0000000b00057c82 */ /* 0x000fe20008000000 */
[----:B------:R-:W-:Y:S02]  /*5110*/  UIMAD.WIDE.U32 UR10, UR6, UR18, URZ ;  /* 0x00000012060a72a5 */ /* 0x000fe4000f8e00ff */
[----:B------:R-:W-:Y:S03]  /*5120*/  USHF.R.U32.HI UR8, URZ, UR33, UR5 ;  /* 0x00000021ff087299 */ /* 0x000fe60008011605 */
[----:B------:R-:W-:Y:S02]  /*5130*/  UMOV UR5, UR13 ;  /* 0x0000000d00057c82 */ /* 0x000fe40008000000 */
[----:B------:R-:W-:Y:S03]  /*5140*/  @UP6 USHF.R.U32.HI UR4, URZ, UR19, UR5 ;  /* 0x00000013ff046299 */ /* 0x000fe60008011605 */
[----:B------:R-:W-:Y:S01]  /*5150*/  UMOV UR5, UR21 ;  /* 0x0000001500057c82 */ /* 0x000fe20008000000 */
[----:B------:R-:W-:Y:S02]  /*5160*/  UIMAD UR4, UR39, UR4, URZ ;  /* 0x00000004270472a4 */ /* 0x000fe4000f8e02ff */
[----:B------:R-:W-:Y:S02]  /*5170*/  @UP6 USHF.R.U32.HI UR7, URZ, UR19, UR5 ;  /* 0x00000013ff076299 */ /* 0x000fe40008011605 */
[----:B------:R-:W-:Y:S02]  /*5180*/  USEL UR5, UR16, UR8, !UP0 ;  /* 0x0000000810057287 */ /* 0x000fe4000c000000 */
[----:B------:R-:W-:Y:S02]  /*5190*/  UIMAD UR8, UR39, UR7, URZ ;  /* 0x00000007270872a4 */ /* 0x000fe4000f8e02ff */
[----:B------:R-:W-:Y:S03]  /*51a0*/  UISETP.GE.AND UP0, UPT, UR6, UR4, UPT ;  /* 0x000000040600728c */ /* 0x000fe6000bf06270 */
[----:B------:R-:W-:Y:S01]  /*51b0*/  UMOV UR4, UR11 ;  /* 0x0000000b00047c82 */ /* 0x000fe20008000000 */
[----:B------:R-:W-:Y:S02]  /*51c0*/  UISETP.GE.OR UP0, UPT, UR5, UR8, UP0 ;  /* 0x000000080500728c */ /* 0x000fe40008706670 */
[----:B------:R-:W-:Y:S02]  /*51d0*/  USHF.R.U32.HI UR4, URZ, UR19, UR4 ;  /* 0x00000013ff047299 */ /* 0x000fe40008011604 */
[----:B------:R-:W-:Y:S02]  /*51e0*/  UIMAD.WIDE.U32 UR8, UR5, UR18, URZ ;  /* 0x00000012050872a5 */ /* 0x000fe4000f8e00ff */
[----:B------:R-:W-:Y:S04]  /*51f0*/  USEL UR10, UR6, UR4, !UP6 ;  /* 0x00000004060a7287 */ /* 0x000fe8000f000000 */
[----:B------:R-:W-:Y:S01]  /*5200*/  UIADD3 UR11, UPT, UPT, -UR10, URZ, URZ ;  /* 0x000000ff0a0b7290 */ /* 0x000fe2000fffe1ff */
[----:B------:R-:W-:Y:S02]  /*5210*/  @!UP0 UMOV UR4, UR9 ;  /* 0x0000000900048c82 */ /* 0x000fe40008000000 */
[----:B------:R-:W-:Y:S02]  /*5220*/  @!UP0 USHF.R.U32.HI UR4, URZ, UR19, UR4 ;  /* 0x00000013ff048299 */ /* 0x000fe40008011604 */
[----:B------:R-:W-:Y:S02]  /*5230*/  UIMAD UR8, UR39, UR11, UR6 ;  /* 0x0000000b270872a4 */ /* 0x000fe4000f8e0206 */
[----:B------:R-:W-:Y:S04]  /*5240*/  @!UP0 USEL UR4, UR5, UR4, !UP6 ;  /* 0x0000000405048287 */ /* 0x000fe8000f000000 */
[----:B------:R-:W-:Y:S02]  /*5250*/  @!UP0 UIMAD UR8, UR7, UR8, UR4 ;  /* 0x00000008070882a4 */ /* 0x000fe4000f8e0204 */
[----:B------:R-:W-:Y:S02]  /*5260*/  @!UP0 UIADD3 UR9, UPT, UPT, UR10, -UR4, URZ ;  /* 0x800000040a098290 */ /* 0x000fe4000fffe0ff */
[----:B------:R-:W-:Y:S02]  /*5270*/  UIADD3 UR4, UPT, UPT, -UR5, URZ, URZ ;  /* 0x000000ff05047290 */ /* 0x000fe4000fffe1ff */
[----:B------:R-:W-:Y:S02]  /*5280*/  UIADD3 UR7, UPT, UPT, -UR6, URZ, URZ ;  /* 0x000000ff06077290 */ /* 0x000fe4000fffe1ff */
[----:B------:R-:W-:Y:S02]  /*5290*/  @!UP0 UIMAD UR6, UR9, UR39, UR5 ;  /* 0x00000027090682a4 */ /* 0x000fe4000f8e0205 */
[----:B------:R-:W-:Y:S02]  /*52a0*/  UIMAD UR16, UR17, UR4, UR16 ;  /* 0x00000004111072a4 */ /* 0x000fe4000f8e0210 */
[----:B------:R-:W-:Y:S01]  /*52b0*/  UIMAD UR15, UR34, UR7, UR15 ;  /* 0x00000007220f72a4 */ /* 0x000fe2000f8e020f */
[----:B------:R-:W-:Y:S02]  /*52c0*/  @!UP0 UMOV UR5, UR8 ;  /* 0x0000000800058c82 */ /* 0x000fe40008000000 */
[----:B------:R-:W-:Y:S02]  /*52d0*/  UIMAD UR16, UR5, UR17, UR16 ;  /* 0x00000011051072a4 */ /* 0x000fe4000f8e0210 */
[----:B------:R-:W-:Y:S11]  /*52e0*/  UIMAD UR15, UR6, UR34, UR15 ;  /* 0x00000022060f72a4 */ /* 0x000ff6000f8e020f */
[----:B------:R-:W-:Y:S01]  /*52f0*/  @!UPT UIADD3 URZ, UPT, UPT, URZ, URZ, URZ ;  /* 0x000000fffffff290 */ /* 0x000fe2000fffe0ff */
.L_x_74:
[----:B------:R-:W1:Y:S01]  /*5300*/  @!UP2 LDCU.128 UR8, c[0x0][0xc10] ;  /* 0x00018200ff08a7ac */ /* 0x000e620008000c00 */
[----:B------:R-:W-:Y:S04]  /*5310*/  MOV R0, UR22 ;  /* 0x0000001600007c02 */ /* 0x000fe80008000f00 */
[----:B------:R-:W-:Y:S01]  /*5320*/  IABS R0, R0 ;  /* 0x0000000000007213 */ /* 0x000fe20000000000 */
[----:B------:R-:W2:Y:S01]  /*5330*/  @!UP2 LDCU UR5, c[0x0][0xc0c] ;  /* 0x00018180ff05a7ac */ /* 0x000ea20008000800 */
[----:B-1----:R-:W-:Y:S07]  /*5340*/  UIMAD.WIDE.U32 UR6, UR16, UR8, URZ ;  /* 0x00000008100672a5 */ /* 0x002fee000f8e00ff */
[----:B------:R-:W-:Y:S01]  /*5350*/  @!UP2 UMOV UR4, UR7 ;  /* 0x000000070004ac82 */ /* 0x000fe20008000000 */
[----:B--2---:R-:W-:Y:S02]  /*5360*/  @!UP2 UISETP.NE.AND UP0, UPT, UR5, 0x1, UPT ;  /* 0x000000010500a88c */ /* 0x004fe4000bf05270 */
[----:B------:R-:W-:Y:S02]  /*5370*/  @!UP2 USHF.R.U32.HI UR4, URZ, UR9, UR4 ;  /* 0x00000009ff04a299 */ /* 0x000fe40008011604 */
[----:B------:R-:W-:Y:S02]  /*5380*/  UIMAD.WIDE.U32 UR6, UR15, UR11, URZ ;  /* 0x0000000b0f0672a5 */ /* 0x000fe4000f8e00ff */
[----:B------:R-:W-:Y:S02]  /*5390*/  @!UP2 USEL UR8, UR16, UR4, !UP0 ;  /* 0x000000041008a287 */ /* 0x000fe4000c000000 */
[----:B------:R-:W-:Y:S03]  /*53a0*/  @!UP2 UISETP.NE.AND UP0, UPT, UR10, 0x1, UPT ;  /* 0x000000010a00a88c */ /* 0x000fe6000bf05270 */
[----:B------:R-:W-:Y:S02]  /*53b0*/  @!UP2 UMOV UR6, UR7 ;  /* 0x000000070006ac82 */ /* 0x000fe40008000000 */
[----:B------:R-:W1:Y:S02]  /*53c0*/  @!UP2 LDCU UR4, c[0x0][0xc20] ;  /* 0x00018400ff04a7ac */ /* 0x000e640008000800 */
[----:B-1----:R-:W-:Y:S04]  /*53d0*/  @!UP2 USHF.R.U32.HI UR6, URZ, UR4, UR6 ;  /* 0x00000004ff06a299 */ /* 0x002fe80008011606 */
[----:B------:R-:W-:Y:S04]  /*53e0*/  @!UP2 USEL UR6, UR15, UR6, !UP0 ;  /* 0x000000060f06a287 */ /* 0x000fe8000c000000 */
[----:B------:R-:W-:Y:S02]  /*53f0*/  @!UP2 UIADD3 UR4, UPT, UPT, -UR8, UR6, URZ ;  /* 0x000000060804a290 */ /* 0x000fe4000fffe1ff */
[----:B------:R-:W-:Y:S02]  /*5400*/  @!UP2 UIADD3 UR6, UPT, UPT, UR8, -UR6, URZ ;  /* 0x800000060806a290 */ /* 0x000fe4000fffe0ff */
[----:B------:R-:W-:Y:S02]  /*5410*/  @!UP2 UIMAD UR16, UR4, UR5, UR16 ;  /* 0x000000050410a2a4 */ /* 0x000fe4000f8e0210 */
[----:B------:R-:W-:Y:S01]  /*5420*/  @!UP2 UIMAD UR15, UR6, UR10, UR15 ;  /* 0x0000000a060fa2a4 */ /* 0x000fe2000f8e020f */
[----:B------:R-:W-:Y:S11]  /*5430*/  BRA.U UP1, `(.L_x_75) ;  /* 0x0000000101107547 */ /* 0x000ff6000b800000 */
[----:B------:R-:W-:Y:S04]  /*5440*/  MOV R9, UR46 ;  /* 0x0000002e00097c02 */ /* 0x000fe80008000f00 */
[----:B------:R-:W-:Y:S04]  /*5450*/  SHF.L.U32 R14, R9, 0x1f, RZ ;  /* 0x0000001f090e7819 */ /* 0x000fe800000006ff */
[----:B------:R-:W1:Y:S02]  /*5460*/  SYNCS.PHASECHK.TRANS64.TRYWAIT P1, [UR24+0x138], R14 ;  /* 0x0001380eff0075a7 */ /* 0x000e640008021118 */
[----:B-1----:R-:W-:Y:S05]  /*5470*/  @!P1 BRA `(.L_x_76) ;  /* 0x0000004800689947 */ /* 0x002fea0003800000 */
.L_x_75:
[----:B------:R-:W-:Y:S01]  /*5480*/  UISETP.NE.AND UP1, UPT, UR45, URZ, UPT ;  /* 0x000000ff2d00728c */ /* 0x000fe2000bf25270 */
[----:B------:R-:W-:Y:S01]  /*5490*/  R2UR UR4, R0 ;  /* 0x00000000000472ca */ /* 0x000fe200000e0000 */
[----:B------:R-:W-:Y:S11]  /*54a0*/  USHF.L.U32 UR11, UR28, 0x7, URZ ;  /* 0x000000071c0b7899 */ /* 0x000ff600080006ff */
[----:B------:R-:W-:Y:S01]  /*54b0*/  @!UPT UIADD3 URZ, UPT, UPT, URZ, URZ, URZ ;  /* 0x000000fffffff290 */ /* 0x000fe2000fffe0ff */
[----:B------:R-:W-:Y:S07]  /*54c0*/  UIMAD.WIDE.U32 UR6, UR37, UR4, URZ ;  /* 0x00000004250672a5 */ /* 0x000fee000f8e00ff */
[----:B------:R-:W-:Y:S02]  /*54d0*/  UMOV UR12, UR7 ;  /* 0x00000007000c7c82 */ /* 0x000fe40008000000 */
[----:B------:R-:W-:Y:S04]  /*54e0*/  UIMAD UR4, UR12, UR44, UR4 ;  /* 0x0000002c0c0472a4 */ /* 0x000fe8000f8e0204 */
[----:B------:R-:W-:Y:S11]  /*54f0*/  UISETP.GT.U32.AND UP0, UPT, UR26, UR4, UPT ;  /* 0x000000041a00728c */ /* 0x000ff6000bf04070 */
[----:B------:R-:W-:Y:S02]  /*5500*/  @!UP0 UIADD3 UR4, UPT, UPT, UR4, -UR26, URZ ;  /* 0x8000001a04048290 */ /* 0x000fe4000fffe0ff */
[----:B------:R-:W-:Y:S02]  /*5510*/  @!UP0 UIADD3 UR12, UPT, UPT, UR12, 0x1, URZ ;  /* 0x000000010c0c8890 */ /* 0x000fe4000fffe0ff */
[----:B------:R-:W-:Y:S02]  /*5520*/  UISETP.GE.U32.AND UP0, UPT, UR4, UR26, UPT ;  /* 0x0000001a0400728c */ /* 0x000fe4000bf06070 */
[----:B------:R-:W-:Y:S09]  /*5530*/  ULOP3.LUT UR4, UR22, UR27, URZ, 0x3c, !UPT ;  /* 0x0000001b16047292 */ /* 0x000ff2000f8e3cff */
[----:B------:R-:W-:Y:S02]  /*5540*/  @UP0 UIADD3 UR12, UPT, UPT, UR12, 0x1, URZ ;  /* 0x000000010c0c0890 */ /* 0x000fe4000fffe0ff */
[----:B------:R-:W-:Y:S11]  /*5550*/  UISETP.GE.AND UP0, UPT, UR4, URZ, UPT ;  /* 0x000000ff0400728c */ /* 0x000ff6000bf06270 */
[----:B------:R-:W-:Y:S02]  /*5560*/  @!UP0 UIADD3 UR12, UPT, UPT, -UR12, URZ, URZ ;  /* 0x000000ff0c0c8290 */ /* 0x000fe4000fffe1ff */
[----:B------:R-:W-:Y:S06]  /*5570*/  @!UP5 ULOP3.LUT UR12, URZ, UR27, URZ, 0x33, !UPT ;  /* 0x0000001bff0cd292 */ /* 0x000fec000f8e33ff */
[----:B------:R-:W-:Y:S05]  /*5580*/  IMAD.U32 R0, RZ, RZ, UR12 ;  /* 0x0000000cff007e24 */ /* 0x000fea000f8e00ff */
[----:B------:R-:W-:Y:S04]  /*5590*/  IABS R0, R0 ;  /* 0x0000000000007213 */ /* 0x000fe80000000000 */
[----:B------:R-:W-:Y:S01]  /*55a0*/  R2UR UR4, R0 ;  /* 0x00000000000472ca */ /* 0x000fe200000e0000 */
[----:B------:R-:W-:Y:S05]  /*55b0*/  IMAD.U32 R0, RZ, RZ, UR29 ;  /* 0x0000001dff007e24 */ /* 0x000fea000f8e00ff */
[----:B------:R-:W-:Y:S04]  /*55c0*/  IABS R11, R0 ;  /* 0x00000000000b7213 */ /* 0x000fe80000000000 */
[----:B------:R-:W2:Y:S03]  /*55d0*/  I2F.RP R16, R11 ;  /* 0x0000000b00107306 */ /* 0x000ea60000209400 */
[----:B------:R-:W-:Y:S07]  /*55e0*/  UIMAD.WIDE.U32 UR6, UR36, UR4, URZ ;  /* 0x00000004240672a5 */ /* 0x000fee000f8e00ff */
[----:B------:R-:W-:Y:S02]  /*55f0*/  UMOV UR13, UR7 ;  /* 0x00000007000d7c82 */ /* 0x000fe40008000000 */
[----:B------:R-:W-:Y:S01]  /*5600*/  UIADD3 UR5, UPT, UPT, -UR13, URZ, URZ ;  /* 0x000000ff0d057290 */ /* 0x000fe2000fffe1ff */
[----:B--2---:R-:W2:Y:S03]  /*5610*/  MUFU.RCP R0, R16 ;  /* 0x0000001000007308 */ /* 0x004ea60000001000 */
[----:B------:R-:W-:Y:S04]  /*5620*/  UIMAD UR4, UR25, UR5, UR4 ;  /* 0x00000005190472a4 */ /* 0x000fe8000f8e0204 */
[----:B------:R-:W-:Y:S11]  /*5630*/  UISETP.GT.U32.AND UP0, UPT, UR25, UR4, UPT ;  /* 0x000000041900728c */ /* 0x000ff6000bf04070 */
[----:B------:R-:W-:Y:S01]  /*5640*/  @!UP0 UIADD3 UR4, UPT, UPT, UR4, -UR25, URZ ;  /* 0x8000001904048290 */ /* 0x000fe2000fffe0ff */
[----:B--2---:R-:W-:Y:S01]  /*5650*/  VIADD R13, R0, 0xffffffe ;  /* 0x0ffffffe000d7836 */ /* 0x004fe20000000000 */
[----:B------:R-:W-:Y:S02]  /*5660*/  @!UP0 UIADD3 UR13, UPT, UPT, UR13, 0x1, URZ ;  /* 0x000000010d0d8890 */ /* 0x000fe4000fffe0ff */
[----:B------:R-:W-:Y:S01]  /*5670*/  UISETP.GE.U32.AND UP0, UPT, UR4, UR25, UPT ;  /* 0x000000190400728c */ /* 0x000fe2000bf06070 */
[----:B------:R-:W1:Y:S01]  /*5680*/  F2I.FTZ.U32.TRUNC.NTZ R15, R13 ;  /* 0x0000000d000f7305 */ /* 0x000e62000021f000 */
[----:B------:R-:W-:Y:S09]  /*5690*/  ULOP3.LUT UR4, UR12, UR45, URZ, 0x3c, !UPT ;  /* 0x0000002d0c047292 */ /* 0x000ff2000f8e3cff */
[----:B------:R-:W-:Y:S02]  /*56a0*/  @UP0 UIADD3 UR13, UPT, UPT, UR13, 0x1, URZ ;  /* 0x000000010d0d0890 */ /* 0x000fe4000fffe0ff */
[----:B------:R-:W-:Y:S01]  /*56b0*/  UISETP.GE.AND UP0, UPT, UR4, URZ, UPT ;  /* 0x000000ff0400728c */ /* 0x000fe2000bf06270 */
[--C-:B-1----:R-:W-:Y:S04]  /*56c0*/  IMAD.MOV R14, RZ, RZ, -R15.reuse ;  /* 0x000000ffff0e7224 */ /* 0x102fe800078e0a0f */
[----:B------:R-:W-:Y:S02]  /*56d0*/  IMAD R9, R14, R11, RZ ;  /* 0x0000000b0e097224 */ /* 0x000fe400078e02ff */
[----:B------:R-:W-:Y:S04]  /*56e0*/  HFMA2 R14, -RZ, RZ, 0, 0 ;  /* 0x00000000ff0e7431 */ /* 0x000fe800000001ff */
[----:B------:R-:W-:Y:S02]  /*56f0*/  @!UP0 UIADD3 UR13, UPT, UPT, -UR13, URZ, URZ ;  /* 0x000000ff0d0d8290 */ /* 0x000fe4000fffe1ff */
[----:B------:R-:W-:Y:S02]  /*5700*/  @!UP1 ULOP3.LUT UR13, URZ, UR45, URZ, 0x33, !UPT ;  /* 0x0000002dff0d9292 */ /* 0x000fe4000f8e33ff */
[----:B------:R-:W-:Y:S02]  /*5710*/  UISETP.NE.AND UP1, UPT, UR29, URZ, UPT ;  /* 0x000000ff1d00728c */ /* 0x000fe4000bf25270 */
[----:B------:R-:W-:Y:S01]  /*5720*/  ULOP3.LUT UR4, UR13, UR29, URZ, 0x3c, !UPT ;  /* 0x0000001d0d047292 */ /* 0x000fe2000f8e3cff */
[----:B------:R-:W-:Y:S03]  /*5730*/  IMAD.HI.U32 R15, R15, R9, R14 ;  /* 0x000000090f0f7227 */ /* 0x000fe600078e000e */
[----:B------:R-:W-:Y:S01]  /*5740*/  UISETP.GE.AND UP0, UPT, UR4, URZ, UPT ;  /* 0x000000ff0400728c */ /* 0x000fe2000bf06270 */
[----:B------:R-:W-:Y:S01]  /*5750*/  IMAD.U32 R0, RZ, RZ, UR13 ;  /* 0x0000000dff007e24 */ /* 0x000fe2000f8e00ff */
[----:B------:R-:W-:Y:S04]  /*5760*/  UIADD3 UR4, UPT, UPT, -UR12, URZ, URZ ;  /* 0x000000ff0c047290 */ /* 0x000fe8000fffe1ff */
[----:B------:R-:W-:Y:S01]  /*5770*/  IABS R0, R0 ;  /* 0x0000000000007213 */ /* 0x000fe20000000000 */
[----:B------:R-:W-:Y:S02]  /*5780*/  UIMAD UR5, UR27, UR4, UR22 ;  /* 0x000000041b0572a4 */ /* 0x000fe4000f8e0216 */
[----:B------:R-:W-:Y:S02]  /*5790*/  UIADD3 UR4, UPT, UPT, -UR13, URZ, URZ ;  /* 0x000000ff0d047290 */ /* 0x000fe4000fffe1ff */
[----:B------:R-:W-:Y:S01]  /*57a0*/  IMAD.HI.U32 R15, R15, R0, RZ ;  /* 0x000000000f0f7227 */ /* 0x000fe200078e00ff */
[----:B------:R-:W-:Y:S02]  /*57b0*/  USHF.L.U32 UR22, UR5, 0x6, URZ ;  /* 0x0000000605167899 */ /* 0x000fe400080006ff */
[----:B------:R-:W-:Y:S01]  /*57c0*/  UIMAD UR12, UR45, UR4, UR12 ;  /* 0x000000042d0c72a4 */ /* 0x000fe2000f8e020c */
[----:B------:R-:W-:Y:S04]  /*57d0*/  IMAD.MOV R9, RZ, RZ, -R15 ;  /* 0x000000ffff097224 */ /* 0x000fe800078e0a0f */
[C---:B------:R-:W-:Y:S05]  /*57e0*/  IMAD R0, R11.reuse, R9, R0 ;  /* 0x000000090b007224 */ /* 0x040fea00078e0200 */
[----:B------:R-:W-:Y:S11]  /*57f0*/  ISETP.GT.U32.AND P1, PT, R11, R0, PT ;  /* 0x000000000b00720c */ /* 0x000ff60003f24070 */
[----:B------:R-:W-:Y:S02]  /*5800*/  @!UPT UIADD3 URZ, UPT, UPT, URZ, URZ, URZ ;  /* 0x000000fffffff290 */ /* 0x000fe4000fffe0ff */
[----:B------:R-:W-:Y:S01]  /*5810*/  @!P1 IADD3 R15, PT, PT, R15, 0x1, RZ ;  /* 0x000000010f0f9810 */ /* 0x000fe20007ffe0ff */
[----:B------:R-:W-:Y:S01]  /*5820*/  @!P1 IMAD.IADD R0, R0, 0x1, -R11 ;  /* 0x0000000100009824 */ /* 0x000fe200078e0a0b */
[----:B------:R-:W-:Y:S04]  /*5830*/  ISETP.NE.U32.AND P1, PT, R2, RZ, PT ;  /* 0x000000ff0200720c */ /* 0x000fe80003f25070 */
[----:B------:R-:W-:Y:S02]  /*5840*/  ISETP.GE.U32.AND P2, PT, R0, R11, PT ;  /* 0x0000000b0000720c */ /* 0x000fe40003f46070 */
[----:B------:R-:W-:Y:S11]  /*5850*/  ISETP.NE.AND.EX P1, PT, R3, RZ, PT, P1 ;  /* 0x000000ff0300720c */ /* 0x000ff60003f25310 */
[----:B------:R-:W-:Y:S01]  /*5860*/  @P2 VIADD R15, R15, 0x1 ;  /* 0x000000010f0f2836 */ /* 0x000fe20000000000 */
[----:B------:R-:W-:Y:S04]  /*5870*/  ISETP.NE.U32.AND P2, PT, R2, RZ, PT ;  /* 0x000000ff0200720c */ /* 0x000fe80003f45070 */
[----:B------:R-:W-:Y:S02]  /*5880*/  R2UR UR14, R15 ;  /* 0x000000000f0e72ca */ /* 0x000fe400000e0000 */
[----:B------:R-:W-:Y:S11]  /*5890*/  ISETP.NE.AND.EX P2, PT, R3, RZ, PT, P2 ;  /* 0x000000ff0300720c */ /* 0x000ff60003f45320 */
[----:B------:R-:W-:Y:S02]  /*58a0*/  @!UP0 UIADD3 UR14, UPT, UPT, -UR14, URZ, URZ ;  /* 0x000000ff0e0e8290 */ /* 0x000fe4000fffe1ff */
[----:B------:R-:W-:Y:S04]  /*58b0*/  @!UP1 ULOP3.LUT UR14, URZ, UR29, URZ, 0x33, !UPT ;  /* 0x0000001dff0e9292 */ /* 0x000fe8000f8e33ff */
[----:B------:R-:W-:Y:S04]  /*58c0*/  UIADD3 UR6, UPT, UPT, -UR14, URZ, URZ ;  /* 0x000000ff0e067290 */ /* 0x000fe8000fffe1ff */
[----:B------:R-:W-:Y:S01]  /*58d0*/  UIMAD UR13, UR29, UR6, UR13 ;  /* 0x000000061d0d72a4 */ /* 0x000fe2000f8e020d */
[----:B------:R-:W-:Y:S11]  /*58e0*/  @!P2 BRA `(.L_x_77) ;  /* 0x000000000030a947 */ /* 0x000ff60003800000 */
[----:B------:R-:W-:Y:S01]  /*58f0*/  UPLOP3.LUT UP3, UPT, UPT, UPT, UP4, 0x80, 0x8 ;  /* 0x000000000008789c */ /* 0x000fe20003f6f040 */
[----:B------:R-:W-:Y:S01]  /*5900*/  MOV R94, 0x1 ;  /* 0x00000001005e7802 */ /* 0x000fe20000000f00 */
[----:B------:R-:W1:Y:S04]  /*5910*/  LDCU.64 UR4, c[0x0][0x358] ;  /* 0x00006b00ff0477ac */ /* 0x000e680008000a00 */
[----:B------:R-:W-:Y:S11]  /*5920*/  PLOP3.LUT P2, PT, PT, PT, UP3, 0x80, 0x8 ;  /* 0x000000000008781c */ /* 0x000ff60003f4f038 */
[----:B------:R-:W-:Y:S02]  /*5930*/  @!UPT UIADD3 URZ, UPT, UPT, URZ, URZ, URZ ;  /* 0x000000fffffff290 */ /* 0x000fe4000fffe0ff */
[----:B------:R-:W2:Y:S01]  /*5940*/  @P2 LDC.64 R14, c[0x0][0x988] ;  /* 0x00026200ff0e2b82 */ /* 0x000ea20000000a00 */
[----:B------:R-:W-:Y:S04]  /*5950*/  @P2 IMAD R0, R17, R2, RZ ;  /* 0x0000000211002224 */ /* 0x000fe800078e02ff */
[----:B--2---:R-:W-:Y:S01]  /*5960*/  @P2 IMAD.WIDE R14, R0, 0x4, R14 ;  /* 0x00000004000e2825 */ /* 0x004fe200078e020e */
[----:B------:R-:W-:Y:S04]  /*5970*/  MOV R0, 0x1 ;  /* 0x0000000100007802 */ /* 0x000fe80000000f00 */
[----:B-1---5:R1:W5:Y:S01]  /*5980*/  @P2 LDG.E R41, desc[UR4][R14.64] ;  /* 0x000000040e292981 */ /* 0x022362000c1e1900 */
[----:B------:R-:W-:Y:S01]  /*5990*/  @!P2 PRMT R94, R0, 0x7610, R94 ;  /* 0x00007610005ea816 */ /* 0x000fe2000000005e */
[----:B-1----:R-:W2:Y:S06]  /*59a0*/  @!P2 LDC R41, c[0x0][0x980] ;  /* 0x00026000ff29ab82 */ /* 0x002eac0000000800 */
.L_x_77:
[----:B--2--5:R-:W-:Y:S01]  /*59b0*/  @!P1 FSETP.EQ.AND P3, PT, R41, RZ, PT ;  /* 0x000000ff2900920b */ /* 0x024fe20003f62000 */
[----:B------:R-:W-:Y:S01]  /*59c0*/  @!UPT UIADD3 URZ, UPT, UPT, URZ, URZ, URZ ;  /* 0x000000fffffff290 */ /* 0x000fe2000fffe0ff */
[----:B------:R-:W-:Y:S11]  /*59d0*/  @!P1 BRA `(.L_x_78) ;  /* 0x0000000000149947 */ /* 0x000ff60003800000 */
[----:B------:R-:W-:Y:S02]  /*59e0*/  LOP3.LUT P1, RZ, R94, 0xff, RZ, 0xc0, !PT ;  /* 0x000000ff5eff7812 */ /* 0x000fe4000782c0ff */
[----:B------:R-:W-:Y:S04]  /*59f0*/  PLOP3.LUT P3, PT, PT, PT, UP3, 0x80, 0x8 ;  /* 0x000000000008781c */ /* 0x000fe80003f6f038 */
[----:B------:R-:W-:Y:S07]  /*5a00*/  PLOP3.LUT P3, PT, P3, PT, PT, 0x8, 0x80 ;  /* 0x000000000080781c */ /* 0x000fee0001f6e170 */
[----:B------:R-:W-:Y:S11]  /*5a10*/  @P1 FSETP.EQ.AND P3, PT, R41, RZ, PT ;  /* 0x000000ff2900120b */ /* 0x000ff60003f62000 */
[----:B------:R-:W-:Y:S02]  /*5a20*/  @!UPT UIADD3 URZ, UPT, UPT, URZ, URZ, URZ ;  /* 0x000000fffffff290 */ /* 0x000fe4000fffe0ff */
.L_x_78:
[----:B------:R-:W-:Y:S01]  /*5a30*/  ULEA UR5, UR23, UR24, 0x3 ;  /* 0x0000001817057291 */ /* 0x000fe2000f8e18ff */
[----:B------:R-:W-:Y:S02]  /*5a40*/  SHF.L.U32 R9, R12, 0x1f, RZ ;  /* 0x0000001f0c097819 */ /* 0x000fe400000006ff */
[----:B------:R-:W-:Y:S04]  /*5a50*/  ELECT P2, URZ, PT ;  /* 0x0000000000ff782f */ /* 0x000fe80003840000 */
[----:B------:R-:W-:Y:S02]  /*5a60*/  PLOP3.LUT P2, PT, P3, P2, PT, 0xf2, 0x2f ;  /* 0x00000000002f781c */ /* 0x000fe40001f45e72 */
[----:B------:R-:W1:Y:S02]  /*5a70*/  SYNCS.PHASECHK.TRANS64.TRYWAIT P1, [UR5+0x118], R9 ;  /* 0x00011809ff0075a7 */ /* 0x000e640008021105 */
[----:B-1----:R-:W-:Y:S09]  /*5a80*/  @!P1 BRA `(.L_x_79) ;  /* 0x0000004000fc9947 */ /* 0x002ff20003800000 */
.L_x_171:
[----:B------:R-:W2:Y:S01]  /*5a90*/  S2UR UR28, SR_CgaCtaId ;  /* 0x00000000001c79c3 */ /* 0x000ea20000008800 */
[----:B------:R-:W-:Y:S01]  /*5aa0*/  VOTEU.ALL UP0, P2 ;  /* 0x0000000000ff7886 */ /* 0x000fe20001000000 */
[----:B-1----:R-:W-:Y:S01]  /*5ab0*/  @!P2 IADD3 R9, P1, PT, R18, 0x680, RZ ;  /* 0x000006801209a810 */ /* 0x002fe20007f3e0ff */
[----:B------:R-:W-:Y:S01]  /*5ac0*/  UIADD3 UR6, UPT, UPT, UR23, 0x1, URZ ;  /* 0x0000000117067890 */ /* 0x000fe2000fffe0ff */
[----:B------:R-:W-:Y:S01]  /*5ad0*/  @P0 SHF.R.U32.HI R17, RZ, 0x10, R5 ;  /* 0x00000010ff110819 */ /* 0x000fe20000011605 */
[----:B------:R-:W-:Y:S01]  /*5ae0*/  UMOV UR48, 0x0 ;  /* 0x0000000000307882 */ /* 0x000fe20000000000 */
[----:B------:R-:W-:Y:S01]  /*5af0*/  @!UP0 ULEA UR4, UR23, UR24, 0xd ;  /* 0x0000001817048291 */ /* 0x000fe2000f8e68ff */
[----:B------:R-:W-:Y:S01]  /*5b00*/  @!P2 IMAD.X R0, RZ, RZ, R19, P1 ;  /* 0x000000ffff00a224 */ /* 0x000fe200008e0613 */
[----:B------:R-:W-:Y:S01]  /*5b10*/  @!P2 R2UR UR7, R9 ;  /* 0x000000000907a2ca */ /* 0x000fe200000e0000 */
[----:B------:R-:W-:Y:S01]  /*5b20*/  UMOV UR49, 0x10000000 ;  /* 0x1000000000317882 */ /* 0x000fe20000000000 */
[----:B------:R-:W-:Y:S02]  /*5b30*/  @!UP0 UIADD3 UR8, UPT, UPT, UR4, 0x200, URZ ;  /* 0x0000020004088890 */ /* 0x000fe4000fffe0ff */
[----:B------:R-:W-:Y:S01]  /*5b40*/  UISETP.NE.AND UP0, UPT, UR6, 0x3, UPT ;  /* 0x000000030600788c */ /* 0x000fe2000bf05270 */
[----:B------:R-:W-:Y:S01]  /*5b50*/  @!P2 R2UR UR4, R0 ;  /* 0x000000000004a2ca */ /* 0x000fe200000e0000 */
[----:B------:R-:W-:Y:S02]  /*5b60*/  @!P2 IMAD.MOV.U32 R0, RZ, RZ, 0x2000 ;  /* 0x00002000ff00a424 */ /* 0x000fe400078e00ff */
[----:B------:R-:W-:Y:S02]  /*5b70*/  USEL UR6, UR6, URZ, UP0 ;  /* 0x000000ff06067287 */ /* 0x000fe40008000000 */
[----:B------:R-:W-:Y:S02]  /*5b80*/  USEL UR23, URZ, 0x1, UP0 ;  /* 0x00000001ff177887 */ /* 0x000fe40008000000 */
[----:B------:R-:W-:Y:S01]  /*5b90*/  VOTEU.ALL UP0, P2 ;  /* 0x0000000000ff7886 */ /* 0x000fe20001000000 */
[----:B------:R-:W-:Y:S03]  /*5ba0*/  IMAD.U32 R14, RZ, RZ, UR7 ;  /* 0x00000007ff0e7e24 */ /* 0x000fe6000f8e00ff */
[----:B------:R-:W-:Y:S01]  /*5bb0*/  LOP3.LUT R12, R12, UR23, RZ, 0x3c, !PT ;  /* 0x000000170c0c7c12 */ /* 0x000fe2000f8e3cff */
[----:B------:R-:W-:Y:S01]  /*5bc0*/  @!UP0 UMOV UR10, UR22 ;  /* 0x00000016000a8c82 */ /* 0x000fe20008000000 */
[----:B------:R-:W-:Y:S01]  /*5bd0*/  IMAD.U32 R15, RZ, RZ, UR4 ;  /* 0x00000004ff0f7e24 */ /* 0x000fe2000f8e00ff */
[----:B------:R-:W-:Y:S01]  /*5be0*/  @!P2 R2UR UR20, R14 ;  /* 0x000000000e14a2ca */ /* 0x000fe200000e0000 */
[----:B------:R-:W-:Y:S01]  /*5bf0*/  UIADD3 UR4, UPT, UPT, UR5, 0x100, URZ ;  /* 0x0000010005047890 */ /* 0x000fe2000fffe0ff */
[----:B------:R-:W-:Y:S02]  /*5c00*/  SHF.L.U32 R11, R12, 0x1f, RZ ;  /* 0x0000001f0c0b7819 */ /* 0x000fe400000006ff */
[----:B------:R-:W-:Y:S01]  /*5c10*/  @!P2 R2UR UR21, R15 ;  /* 0x000000000f15a2ca */ /* 0x000fe200000e0000 */
[----:B--2---:R-:W-:Y:S03]  /*5c20*/  UPRMT UR7, UR28, 0x654, UR4 ;  /* 0x000006541c077896 */ /* 0x004fe60008000004 */
[----:B------:R-:W-:Y:S01]  /*5c30*/  @!UP0 UMOV UR9, UR4 ;  /* 0x0000000400098c82 */ /* 0x000fe20008000000 */
[----:B------:R-:W-:Y:S08]  /*5c40*/  ULEA UR4, UR6, UR24, 0x3 ;  /* 0x0000001806047291 */ /* 0x000ff0000f8e18ff */
[----:B------:R1:W-:Y:S01]  /*5c50*/  @!UP0 UTMALDG.5D [UR8], [UR20], desc[UR48] ;  /* 0x00003008140085b4 */ /* 0x0003e20008021000 */
[----:B------:R1:W-:Y:S01]  /*5c60*/  @!P2 SYNCS.ARRIVE.TRANS64.RED.A0TR RZ, [UR5+0x100], R0 ;  /* 0x00010000ffffa9a7 */ /* 0x0003e20008300405 */
[----:B------:R-:W-:Y:S01]  /*5c70*/  SYNCS.ARRIVE.TRANS64.RED.A1T0 RZ, [UR7], RZ ;  /* 0x000000ffffff79a7 */ /* 0x000fe20008100407 */
[----:B------:R-:W2:Y:S02]  /*5c80*/  SYNCS.PHASECHK.TRANS64.TRYWAIT P1, [UR4+0x118], R11 ;  /* 0x0001180bff0075a7 */ /* 0x000ea40008021104 */
[----:B-12---:R-:W-:Y:S05]  /*5c90*/  @!P1 BRA `(.L_x_80) ;  /* 0x0000004000909947 */ /* 0x006fea0003800000 */
.L_x_173:
[----:B------:R-:W2:Y:S01]  /*5ca0*/  S2UR UR28, SR_CgaCtaId ;  /* 0x00000000001c79c3 */ /* 0x000ea20000008800 */
[----:B------:R-:W-:Y:S01]  /*5cb0*/  UPLOP3.LUT UP1, UPT, UPT, UPT, UPT, 0x80, 0x8 ;  /* 0x000000000008789c */ /* 0x000fe20003f2f070 */
[----:B------:R-:W-:Y:S01]  /*5cc0*/  @!P2 IADD3 R9, P1, PT, R18, 0x680, RZ ;  /* 0x000006801209a810 */ /* 0x000fe20007f3e0ff */
[----:B------:R-:W-:Y:S01]  /*5cd0*/  UMOV UR20, 0x0 ;  /* 0x0000000000147882 */ /* 0x000fe20000000000 */
[----:B------:R-:W-:Y:S01]  /*5ce0*/  UMOV UR21, 0x10000000 ;  /* 0x1000000000157882 */ /* 0x000fe20000000000 */
[----:B------:R-:W-:Y:S01]  /*5cf0*/  VOTEU.ALL UP0, P2 ;  /* 0x0000000000ff7886 */ /* 0x000fe20001000000 */
[----:B------:R-:W-:Y:S01]  /*5d00*/  LOP3.LUT R10, R10, 0x1, RZ, 0x3c, !PT ;  /* 0x000000010a0a7812 */ /* 0x000fe200078e3cff */
[----:B-1----:R-:W-:Y:S03]  /*5d10*/  @!P2 IMAD.X R0, RZ, RZ, R19, P1 ;  /* 0x000000ffff00a224 */ /* 0x002fe600008e0613 */
[----:B------:R-:W-:Y:S02]  /*5d20*/  @!UP0 ULEA UR5, UR6, UR24, 0xd ;  /* 0x0000001806058291 */ /* 0x000fe4000f8e68ff */
[----:B------:R-:W-:Y:S02]  /*5d30*/  UIADD3 UR6, UPT, UPT, UR6, 0x1, URZ ;  /* 0x0000000106067890 */ /* 0x000fe4000fffe0ff */
[----:B------:R-:W-:Y:S02]  /*5d40*/  @!UP0 UIADD3 UR10, UPT, UPT, UR22, 0x20, URZ ;  /* 0x00000020160a8890 */ /* 0x000fe4000fffe0ff */
[----:B------:R-:W-:Y:S01]  /*5d50*/  @!UP0 UIADD3 UR8, UPT, UPT, UR5, 0x200, URZ ;  /* 0x0000020005088890 */ /* 0x000fe2000fffe0ff */
[----:B------:R-:W-:Y:S01]  /*5d60*/  @!P2 R2UR UR5, R0 ;  /* 0x000000000005a2ca */ /* 0x000fe200000e0000 */
[----:B------:R-:W-:Y:S02]  /*5d70*/  UISETP.NE.AND UP0, UPT, UR6, 0x3, UPT ;  /* 0x000000030600788c */ /* 0x000fe4000bf05270 */
[----:B------:R-:W-:Y:S02]  /*5d80*/  UIADD3 UR22, UPT, UPT, UR15, UR43, URZ ;  /* 0x0000002b0f167290 */ /* 0x000fe4000fffe0ff */
[----:B------:R-:W-:Y:S01]  /*5d90*/  USEL UR23, UR6, URZ, UP0 ;  /* 0x000000ff06177287 */ /* 0x000fe20008000000 */
[----:B------:R-:W-:Y:S02]  /*5da0*/  @!P2 R2UR UR6, R9 ;  /* 0x000000000906a2ca */ /* 0x000fe400000e0000 */
[----:B------:R-:W-:Y:S02]  /*5db0*/  PLOP3.LUT P0, PT, PT, PT, UP0, 0x80, 0x8 ;  /* 0x000000000008781c */ /* 0x000fe40003f0f008 */
[----:B------:R-:W-:Y:S02]  /*5dc0*/  VOTEU.ALL UP0, P2 ;  /* 0x0000000000ff7886 */ /* 0x000fe40001000000 */
[----:B------:R-:W-:Y:S01]  /*5dd0*/  SEL R9, RZ, 0x1, P0 ;  /* 0x00000001ff097807 */ /* 0x000fe20000000000 */
[----:B------:R-:W-:Y:S01]  /*5de0*/  IMAD.U32 R15, RZ, RZ, UR5 ;  /* 0x00000005ff0f7e24 */ /* 0x000fe2000f8e00ff */
[----:B------:R-:W-:Y:S01]  /*5df0*/  UIADD3 UR5, UPT, UPT, UR4, 0x100, URZ ;  /* 0x0000010004057890 */ /* 0x000fe2000fffe0ff */
[----:B------:R-:W-:Y:S02]  /*5e00*/  LOP3.LUT P0, RZ, R6, 0x1, RZ, 0xc0, !PT ;  /* 0x0000000106ff7812 */ /* 0x000fe4000780c0ff */
[----:B------:R-:W-:Y:S02]  /*5e10*/  LOP3.LUT R12, R12, R9, RZ, 0x3c, !PT ;  /* 0x000000090c0c7212 */ /* 0x000fe400078e3cff */
[----:B------:R-:W-:Y:S01]  /*5e20*/  IMAD.U32 R14, RZ, RZ, UR6 ;  /* 0x00000006ff0e7e24 */ /* 0x000fe2000f8e00ff */
[----:B------:R-:W-:Y:S01]  /*5e30*/  @!P2 R2UR UR7, R15 ;  /* 0x000000000f07a2ca */ /* 0x000fe200000e0000 */
[----:B------:R-:W-:Y:S01]  /*5e40*/  @!UP0 UMOV UR9, UR5 ;  /* 0x0000000500098c82 */ /* 0x000fe20008000000 */
[----:B--2---:R-:W-:Y:S02]  /*5e50*/  UPRMT UR5, UR28, 0x654, UR5 ;  /* 0x000006541c057896 */ /* 0x004fe40008000005 */
[----:B------:R-:W-:Y:S01]  /*5e60*/  @!P2 R2UR UR6, R14 ;  /* 0x000000000e06a2ca */ /* 0x000fe200000e0000 */
[----:B------:R-:W-:Y:S11]  /*5e70*/  UIADD3 UR28, UPT, UPT, UR16, UR42, URZ ;  /* 0x0000002a101c7290 */ /* 0x000ff6000fffe0ff */
[----:B------:R-:W-:Y:S01]  /*5e80*/  @!UPT UIADD3 URZ, UPT, UPT, URZ, URZ, URZ ;  /* 0x000000fffffff290 */ /* 0x000fe2000fffe0ff */
[----:B------:R1:W-:Y:S01]  /*5e90*/  @!UP0 UTMALDG.5D [UR8], [UR6], desc[UR20] ;  /* 0x00001408060085b4 */ /* 0x0003e20008021000 */
[----:B------:R1:W-:Y:S01]  /*5ea0*/  @!P2 SYNCS.ARRIVE.TRANS64.RED.A0TR RZ, [UR4+0x100], R8 ;  /* 0x00010008ffffa9a7 */ /* 0x0003e20008300404 */
[----:B------:R-:W-:Y:S01]  /*5eb0*/  SYNCS.ARRIVE.TRANS64.RED.A1T0 RZ, [UR5], RZ ;  /* 0x000000ffffff79a7 */ /* 0x000fe20008100405 */
[----:B------:R-:W-:Y:S05]  /*5ec0*/  @P0 BRA `(.L_x_81) ;  /* 0xffffffec00f80947 */ /* 0x000fea000383ffff */
[----:B------:R-:W-:Y:S01]  /*5ed0*/  UIADD3 UR5, UPT, UPT, UR24, 0x118, URZ ;  /* 0x0000011818057890 */ /* 0x000fe2000fffe0ff */
[----:B------:R-:W-:-:S03]  /*5ee0*/  SHF.L.U32 R3, R12, 0x1f, RZ ;  /* 0x0000001f0c037819 */ /* 0x000fc600000006ff */
[----:B------:R-:W-:-:S09]  /*5ef0*/  ULEA UR4, UR23, UR5, 0x3 ;  /* 0x0000000517047291 */ /* 0x000fd2000f8e18ff */
[----:B------:R-:W2:Y:S02]  /*5f00*/  SYNCS.PHASECHK.TRANS64.TRYWAIT P0, [UR4], R3 ;  /* 0x00000003ff0075a7 */ /* 0x000ea40008001104 */
[----:B--2---:R-:W-:Y:S05]  /*5f10*/  @!P0 BRA `(.L_x_82) ;  /* 0x0000004000088947 */ /* 0x004fea0003800000 */
.L_x_175:
[----:B------:R-:W-:-:S04]  /*5f20*/  UIADD3 UR4, UPT, UPT, UR23, 0x1, URZ ;  /* 0x0000000117047890 */ /* 0x000fc8000fffe0ff */
[----:B------:R-:W-:-:S04]  /*5f30*/  UISETP.NE.AND UP0, UPT, UR4, 0x3, UPT ;  /* 0x000000030400788c */ /* 0x000fc8000bf05270 */
[----:B------:R-:W-:Y:S02]  /*5f40*/  USEL UR4, UR4, URZ, UP0 ;  /* 0x000000ff04047287 */ /* 0x000fe40008000000 */
[----:B------:R-:W-:-:S04]  /*5f50*/  PLOP3.LUT P0, PT, PT, PT, UP0, 0x80, 0x8 ;  /* 0x000000000008781c */ /* 0x000fc80003f0f008 */
[----:B--2---:R-:W-:Y:S01]  /*5f60*/  SEL R3, RZ, 0x1, P0 ;  /* 0x00000001ff037807 */ /* 0x004fe20000000000 */
[----:B------:R-:W-:-:S03]  /*5f70*/  IMAD.U32 R0, RZ, RZ, UR4 ;  /* 0x00000004ff007e24 */ /* 0x000fc6000f8e00ff */
[----:B------:R-:W-:Y:S02]  /*5f80*/  LOP3.LUT R12, R12, R3, RZ, 0x3c, !PT ;  /* 0x000000030c0c7212 */ /* 0x000fe400078e3cff */
[C---:B------:R-:W-:Y:S01]  /*5f90*/  LEA R2, R0.reuse, UR5, 0x3 ;  /* 0x0000000500027c11 */ /* 0x040fe2000f8e18ff */
[----:B------:R-:W-:Y:S01]  /*5fa0*/  VIADD R0, R0, 0x1 ;  /* 0x0000000100007836 */ /* 0x000fe20000000000 */
[----:B------:R-:W-:-:S04]  /*5fb0*/  SHF.L.U32 R3, R12, 0x1f, RZ ;  /* 0x0000001f0c037819 */ /* 0x000fc800000006ff */
[----:B------:R-:W2:Y:S01]  /*5fc0*/  SYNCS.PHASECHK.TRANS64.TRYWAIT P1, [R2+URZ], R3 ;  /* 0x00000003020075a7 */ /* 0x000ea200080211ff */
[----:B------:R-:W-:-:S04]  /*5fd0*/  ISETP.NE.AND P0, PT, R0, 0x3, PT ;  /* 0x000000030000780c */ /* 0x000fc80003f05270 */
[----:B------:R-:W-:Y:S02]  /*5fe0*/  SEL R5, RZ, 0x1, P0 ;  /* 0x00000001ff057807 */ /* 0x000fe40000000000 */
[----:B------:R-:W-:Y:S02]  /*5ff0*/  SEL R0, R0, RZ, P0 ;  /* 0x000000ff00007207 */ /* 0x000fe40000000000 */
[----:B------:R-:W-:Y:S01]  /*6000*/  LOP3.LUT R5, R12, R5, RZ, 0x3c, !PT ;  /* 0x000000050c057212 */ /* 0x000fe200078e3cff */
[----:B--2---:R-:W-:Y:S06]  /*6010*/  @!P1 BRA `(.L_x_83) ;  /* 0x0000003c00e09947 */ /* 0x004fec0003800000 */
.L_x_176:
[----:B------:R-:W-:Y:S02]  /*6020*/  LEA R0, R0, UR5, 0x3 ;  /* 0x0000000500007c11 */ /* 0x000fe4000f8e18ff */
[----:B------:R-:W-:-:S07]  /*6030*/  SHF.L.U32 R5, R5, 0x1f, RZ ;  /* 0x0000001f05057819 */ /* 0x000fce00000006ff */
.L_x_84:
[----:B---3--:R3:W4:Y:S02]  /*6040*/  SYNCS.PHASECHK.TRANS64.TRYWAIT P0, [R0+URZ], R5 ;  /* 0x00000005000075a7 */ /* 0x00872400080011ff */
[----:B----4-:R-:W-:Y:S05]  /*6050*/  @!P0 NANOSLEEP.SYNCS 0x989680 ;  /* 0x009896800000895d */ /* 0x010fea0003900000 */
[----:B------:R-:W4:Y:S02]  /*6060*/  @!P0 SYNCS.PHASECHK.TRANS64 P0, [R0+URZ], R5 ;  /* 0x00000005000085a7 */ /* 0x000f2400080010ff */
[----:B-1--4-:R-:W-:Y:S05]  /*6070*/  @P0 EXIT ;  /* 0x000000000000094d */ /* 0x012fea0003800000 */
[----:B------:R-:W-:Y:S05]  /*6080*/  BRA `(.L_x_84) ;  /* 0xfffffffc00ec7947 */ /* 0x000fea000383ffff */
.L_x_72:
[----:B------:R-:W-:-:S06]  /*6090*/  UISETP.GE.AND UP0, UPT, UR15, 0x4, UPT ;  /* 0x000000040f00788c */ /* 0x000fcc000bf06270 */
[----:B------:R-:W-:-:S13]  /*60a0*/  PLOP3.LUT P0, PT, PT, PT, UP0, 0x80, 0x8 ;  /* 0x000000000008781c */ /* 0x000fda0003f0f008 */
[----:B-1----:R-:W-:Y:S05]  /*60b0*/  @!P0 EXIT ;  /* 0x000000000000894d */ /* 0x002fea0003800000 */
[----:B------:R-:W1:Y:S08]  /*60c0*/  S2UR UR4, SR_CgaCtaId ;  /* 0x00000000000479c3 */ /* 0x000e700000008800 */
[----:B------:R-:W-:Y:S01]  /*60d0*/  BAR.SYNC.DEFER_BLOCKING 0x6, 0xa0 ;  /* 0x0182800000007b1d */ /* 0x000fe20000010000 */
[C---:B------:R-:W-:Y:S01]  /*60e0*/  IMAD.SHL.U32 R0, R99.reuse, 0x20, RZ ;  /* 0x0000002063007824 */ /* 0x040fe200078e00ff */
[C---:B------:R-:W-:Y:S01]  /*60f0*/  LOP3.LUT R100, R99.reuse, 0x2, RZ, 0xc0, !PT ;  /* 0x0000000263647812 */ /* 0x040fe200078ec0ff */
[C---:B------:R-:W-:Y:S01]  /*6100*/  IMAD.SHL.U32 R103, R99.reuse, 0x4, RZ ;  /* 0x0000000463677824 */ /* 0x040fe200078e00ff */
[C---:B------:R-:W-:Y:S01]  /*6110*/  LOP3.LUT R93, R99.reuse, 0x60, RZ, 0xc0, !PT ;  /* 0x00000060635d7812 */ /* 0x040fe200078ec0ff */
[----:B------:R-:W-:Y:S01]  /*6120*/  IMAD.U32 R37, R99, 0x10000, RZ ;  /* 0x0001000063257824 */ /* 0x000fe200078e00ff */
[----:B------:R-:W-:-:S02]  /*6130*/  UMOV UR51, 0x400 ;  /* 0x0000040000337882 */ /* 0x000fc40000000000 */
[----:B------:R-:W2:Y:S01]  /*6140*/  LDC.64 R76, c[0x0][0x988] ;  /* 0x00026200ff4c7b82 */ /* 0x000ea20000000a00 */
[----:B------:R-:W3:Y:S01]  /*6150*/  LDCU.64 UR6, c[0x0][0x988] ;  /* 0x00013100ff0677ac */ /* 0x000ee20008000a00 */
[----:B------:R-:W-:Y:S01]  /*6160*/  LOP3.LUT R6, R0, 0xc0, RZ, 0xc0, !PT ;  /* 0x000000c000067812 */ /* 0x000fe200078ec0ff */
[----:B------:R-:W-:Y:S01]  /*6170*/  HFMA2 R92, -RZ, RZ, 0, 5.9604644775390625e-08 ;  /* 0x00000001ff5c7431 */ /* 0x000fe200000001ff */
[----:B------:R-:W-:Y:S01]  /*6180*/  LOP3.LUT R99, R99, 0x4, RZ, 0xc0, !PT ;  /* 0x0000000463637812 */ /* 0x000fe200078ec0ff */
[----:B------:R-:W-:Y:S01]  /*6190*/  USHF.R.S32.HI UR53, URZ, 0x1f, UR5 ;  /* 0x0000001fff357899 */ /* 0x000fe20008011405 */
[----:B------:R-:W-:Y:S01]  /*61a0*/  LOP3.LUT R103, R6, 0x18, R103, 0xf8, !PT ;  /* 0x0000001806677812 */ /* 0x000fe200078ef867 */
[----:B------:R-:W-:Y:S01]  /*61b0*/  IMAD.MOV.U32 R36, RZ, RZ, RZ ;  /* 0x000000ffff247224 */ /* 0x000fe200078e00ff */
[----:B------:R-:W4:Y:S01]  /*61c0*/  LDC.64 R78, c[0x0][0x990] ;  /* 0x00026400ff4e7b82 */ /* 0x000f220000000a00 */
[----:B------:R-:W-:Y:S01]  /*61d0*/  IADD3 R102, PT, PT, -R99, 0x2, RZ ;  /* 0x0000000263667810 */ /* 0x000fe20007ffe1ff */
[----:B------:R-:W-:Y:S01]  /*61e0*/  ULEA.HI UR53, UR53, UR5, URZ, 0x6 ;  /* 0x0000000535357291 */ /* 0x000fe2000f8f30ff */
[----:B------:R-:W-:-:S02]  /*61f0*/  LOP3.LUT R103, R103, 0xf20, R0, 0xf8, !PT ;  /* 0x00000f2067677812 */ /* 0x000fc400078ef800 */
[----:B------:R-:W-:Y:S01]  /*6200*/  CS2R R90, SRZ ;  /* 0x00000000005a7805 */ /* 0x000fe2000001ff00 */
[----:B------:R-:W-:Y:S01]  /*6210*/  IMAD.MOV.U32 R46, RZ, RZ, RZ ;  /* 0x000000ffff2e7224 */ /* 0x000fe200078e00ff */
[----:B------:R-:W-:Y:S01]  /*6220*/  LOP3.LUT R37, R37, 0x600000, RZ, 0xc0, !PT ;  /* 0x0060000025257812 */ /* 0x000fe200078ec0ff */
[----:B------:R-:W-:Y:S01]  /*6230*/  IMAD.MOV R99, RZ, RZ, -R99 ;  /* 0x000000ffff637224 */ /* 0x000fe200078e0a63 */
[----:B-1----:R-:W-:Y:S01]  /*6240*/  ULEA UR51, UR4, UR51, 0x18 ;  /* 0x0000003304337291 */ /* 0x002fe2000f8ec0ff */
[----:B------:R-:W-:Y:S01]  /*6250*/  IADD3 R100, PT, PT, -R100, RZ, RZ ;  /* 0x000000ff64647210 */ /* 0x000fe20007ffe1ff */
[----:B------:R-:W-:Y:S01]  /*6260*/  IMAD.SHL.U32 R102, R102, 0x10, RZ ;  /* 0x0000001066667824 */ /* 0x000fe200078e00ff */
[----:B------:R-:W1:Y:S01]  /*6270*/  LDCU UR61, c[0x0][0x370] ;  /* 0x00006e00ff3d77ac */ /* 0x000e620008000800 */
[----:B---3--:R-:W-:Y:S02]  /*6280*/  IMAD.U32 R97, RZ, RZ, UR6 ;  /* 0x00000006ff617e24 */ /* 0x008fe4000f8e00ff */
[----:B------:R-:W-:Y:S01]  /*6290*/  IMAD.U32 R96, RZ, RZ, UR7 ;  /* 0x00000007ff607e24 */ /* 0x000fe2000f8e00ff */
[----:B------:R-:W-:-:S02]  /*62a0*/  UIADD3 UR4, UPT, UPT, UR51, 0x200, URZ ;  /* 0x0000020033047890 */ /* 0x000fc4000fffe0ff */
[----:B------:R-:W3:Y:S01]  /*62b0*/  LDS R2, [UR51+0x190] ;  /* 0x00019033ff027984 */ /* 0x000ee20008000800 */
[----:B------:R-:W1:Y:S03]  /*62c0*/  LDCU UR48, c[0x0][0xc0c] ;  /* 0x00018180ff3077ac */ /* 0x000e660008000800 */
[----:B------:R-:W-:Y:S01]  /*62d0*/  IMAD.U32 R0, RZ, RZ, UR4 ;  /* 0x00000004ff007e24 */ /* 0x000fe2000f8e00ff */
[----:B------:R-:W-:Y:S01]  /*62e0*/  LEA R103, R103, UR4, 0x1 ;  /* 0x0000000467677c11 */ /* 0x000fe2000f8e08ff */
[----:B------:R-:W1:Y:S01]  /*62f0*/  LDCU UR38, c[0x0][0xc30] ;  /* 0x00018600ff2677ac */ /* 0x000e620008000800 */
[----:B------:R-:W1:Y:S01]  /*6300*/  LDCU.64 UR46, c[0x0][0xc28] ;  /* 0x00018500ff2e77ac */ /* 0x000e620008000a00 */
[----:B------:R-:W1:Y:S01]  /*6310*/  LDCU.64 UR62, c[0x0][0x9b0] ;  /* 0x00013600ff3e77ac */ /* 0x000e620008000a00 */
[----:B------:R-:W1:Y:S01]  /*6320*/  LDCU.128 UR56, c[0x0][0xc10] ;  /* 0x00018200ff3877ac */ /* 0x000e620008000c00 */
[----:B------:R-:W1:Y:S01]  /*6330*/  LDCU UR60, c[0x0][0x374] ;  /* 0x00006e80ff3c77ac */ /* 0x000e620008000800 */
[----:B------:R-:W-:Y:S01]  /*6340*/  USHF.R.S32.HI UR53, URZ, 0x6, UR53 ;  /* 0x00000006ff357899 */ /* 0x000fe20008011435 */
[----:B------:R-:W-:Y:S01]  /*6350*/  UMOV UR54, URZ ;  /* 0x000000ff00367c82 */ /* 0x000fe20008000000 */
[----:B------:R-:W-:Y:S01]  /*6360*/  UMOV UR55, URZ ;  /* 0x000000ff00377c82 */ /* 0x000fe20008000000 */
[C---:B---3--:R-:W-:Y:S01]  /*6370*/  VIADD R3, R2.reuse, 0x40 ;  /* 0x0000004002037836 */ /* 0x048fe20000000000 */
[----:B------:R-:W-:-:S04]  /*6380*/  LOP3.LUT R2, R2, 0xffff, RZ, 0xc0, !PT ;  /* 0x0000ffff02027812 */ /* 0x000fc800078ec0ff */
[----:B------:R-:W-:-:S05]  /*6390*/  LOP3.LUT R3, R3, 0xffff, RZ, 0xc0, !PT ;  /* 0x0000ffff03037812 */ /* 0x000fca00078ec0ff */
[----:B-12-4-:R3:W-:Y:S02]  /*63a0*/  STL.64 [R1], R2 ;  /* 0x0000000201007387 */ /* 0x0167e40000100a00 */
.L_x_115:
[----:B---3--:R-:W-:Y:S04]  /*63b0*/  SHF.L.U32 R3, R90, 0x1f, RZ ;  /* 0x0000001f5a037819 */ /* 0x008fe800000006ff */
[----:B-1----:R-:W1:Y:S02]  /*63c0*/  SYNCS.PHASECHK.TRANS64.TRYWAIT P0, [UR51+0x140], R3 ;  /* 0x00014003ff0075a7 */ /* 0x002e640008001133 */
[----:B-1----:R-:W-:Y:S05]  /*63d0*/  @!P0 BRA `(.L_x_85) ;  /* 0x0000003c00048947 */ /* 0x002fea0003800000 */
.L_x_178:
[----:B------:R-:W2:Y:S01]  /*63e0*/  LDS.128 R80, [UR51+0x180] ;  /* 0x00018033ff507984 */ /* 0x000ea20008000c00 */
[----:B------:R-:W-:Y:S02]  /*63f0*/  UIADD3 UR4, UPT, UPT, UR51, 0x148, URZ ;  /* 0x0000014833047890 */ /* 0x000fe4000fffe0ff */
[----:B------:R-:W-:Y:S02]  /*6400*/  UISETP.GE.AND UP1, UPT, UR39, 0x1, UPT ;  /* 0x000000012700788c */ /* 0x000fe4000bf26270 */
[----:B------:R-:W-:Y:S01]  /*6410*/  UPRMT UR4, URZ, 0x654, UR4 ;  /* 0x00000654ff047896 */ /* 0x000fe20008000004 */
[----:B------:R-:W-:Y:S01]  /*6420*/  @!PT LDS RZ, [RZ] ;  /* 0x00000000fffff984 */ /* 0x000fe20000000800 */
[----:B------:R-:W-:Y:S01]  /*6430*/  @!PT LDS RZ, [RZ] ;  /* 0x00000000fffff984 */ /* 0x000fe20000000800 */
[----:B------:R-:W-:Y:S01]  /*6440*/  @!PT LDS RZ, [RZ] ;  /* 0x00000000fffff984 */ /* 0x000fe20000000800 */
[----:B------:R-:W-:Y:S01]  /*6450*/  @!PT LDS RZ, [RZ] ;  /* 0x00000000fffff984 */ /* 0x000fe20000000800 */
[----:B------:R3:W-:Y:S06]  /*6460*/  MEMBAR.ALL.CTA ;  /* 0x0000000000007992 */ /* 0x0007ec0000008000 */
[----:B---3--:R-:W3:Y:S02]  /*6470*/  FENCE.VIEW.ASYNC.S ;  /* 0x00000000000073c6 */ /* 0x008ee40000000000 */
[----:B---3--:R-:W-:Y:S01]  /*6480*/  SYNCS.ARRIVE.TRANS64.RED.A1T0 RZ, [UR4], RZ ;  /* 0x000000ffffff79a7 */ /* 0x008fe20008100404 */
[----:B--2---:R-:W-:Y:S11]  /*6490*/  LOP3.LUT P0, RZ, R82, 0x1, RZ, 0xc0, !PT ;  /* 0x0000000152ff7812 */ /* 0x004ff6000780c0ff */
[----:B------:R-:W-:Y:S02]  /*64a0*/  @!UPT UIADD3 URZ, UPT, UPT, URZ, URZ, URZ ;  /* 0x000000fffffff290 */ /* 0x000fe4000fffe0ff */
[----:B------:R-:W-:Y:S01]  /*64b0*/  VOTEU.ANY UP0, P0 ;  /* 0x0000000000ff7886 */ /* 0x000fe20000000100 */
[----:B------:R-:W-:Y:S11]  /*64c0*/  PLOP3.LUT P0, PT, PT, PT, UP0, 0x80, 0x8 ;  /* 0x000000000008781c */ /* 0x000ff60003f0f008 */
[----:B------:R-:W-:Y:S02]  /*64d0*/  @!UPT UIADD3 URZ, UPT, UPT, URZ, URZ, URZ ;  /* 0x000000fffffff290 */ /* 0x000fe4000fffe0ff */
[----:B------:R-:W-:Y:S02]  /*64e0*/  @P0 MOV R2, R80 ;  /* 0x0000005000020202 */ /* 0x000fe40000000f00 */
[----:B-1----:R-:W-:Y:S02]  /*64f0*/  @P0 LOP3.LUT R0, R81, 0xffff, RZ, 0xc0, !PT ;  /* 0x0000ffff51000812 */ /* 0x002fe400078ec0ff */
[----:B------:R-:W-:Y:S02]  /*6500*/  @P0 R2UR UR6, R2 ;  /* 0x00000000020602ca */ /* 0x000fe400000e0000 */
[----:B------:R-:W-:Y:S01]  /*6510*/  @P0 R2UR UR5, R0 ;  /* 0x00000000000502ca */ /* 0x000fe200000e0000 */
[----:B------:R-:W-:Y:S05]  /*6520*/  IMAD.U32 R0, RZ, RZ, UR53 ;  /* 0x00000035ff007e24 */ /* 0x000fea000f8e00ff */
[----:B------:R-:W-:Y:S05]  /*6530*/  IABS R2, R0 ;  /* 0x0000000000027213 */ /* 0x000fea0000000000 */
[----:B------:R-:W-:Y:S02]  /*6540*/  @UP0 UMOV UR37, UR6 ;  /* 0x0000000600250c82 */ /* 0x000fe40008000000 */
[----:B------:R-:W-:Y:S01]  /*6550*/  @UP0 UMOV UR36, UR5 ;  /* 0x0000000500240c82 */ /* 0x000fe20008000000 */
[----:B------:R-:W-:Y:S05]  /*6560*/  BRA.U !UP1, `(.L_x_86) ;  /* 0x0000000109cc7547 */ /* 0x000fea000b800000 */
[----:B------:R-:W1:Y:S01]  /*6570*/  LDCU UR9, c[0x0][0xc20] ;  /* 0x00018400ff0977ac */ /* 0x000e620008000800 */
[----:B------:R-:W-:Y:S02]  /*6580*/  UIMAD.WIDE.U32 UR4, UR60, UR59, URZ ;  /* 0x0000003b3c0472a5 */ /* 0x000fe4000f8e00ff */
[----:B------:R-:W-:Y:S02]  /*6590*/  UIMAD.WIDE.U32 UR6, UR61, UR56, URZ ;  /* 0x000000383d0672a5 */ /* 0x000fe4000f8e00ff */
[----:B------:R-:W-:Y:S02]  /*65a0*/  UIMAD.WIDE.U32 UR10, UR36, UR59, URZ ;  /* 0x0000003b240a72a5 */ /* 0x000fe4000f8e00ff */
[----:B------:R-:W-:Y:S02]  /*65b0*/  UISETP.NE.AND UP0, UPT, UR58, 0x1, UPT ;  /* 0x000000013a00788c */ /* 0x000fe4000bf05270 */
[----:B------:R-:W-:Y:S02]  /*65c0*/  UISETP.NE.AND UP1, UPT, UR48, 0x1, UPT ;  /* 0x000000013000788c */ /* 0x000fe4000bf25270 */
[----:B------:R-:W-:Y:S02]  /*65d0*/  UISETP.NE.AND UP2, UPT, UR39, 0x1, UPT ;  /* 0x000000012700788c */ /* 0x000fe4000bf45270 */
[----:B------:R-:W-:Y:S01]  /*65e0*/  UIMAD.WIDE.U32 UR12, UR37, UR56, URZ ;  /* 0x00000038250c72a5 */ /* 0x000fe2000f8e00ff */
[----:B------:R-:W-:Y:S01]  /*65f0*/  UMOV UR4, UR5 ;  /* 0x0000000500047c82 */ /* 0x000fe20008000000 */
[----:B------:R-:W-:Y:S01]  /*6600*/  UMOV UR6, UR11 ;  /* 0x0000000b00067c82 */ /* 0x000fe20008000000 */
[----:B-1----:R-:W-:Y:S03]  /*6610*/  USHF.R.U32.HI UR8, URZ, UR9, UR4 ;  /* 0x00000009ff087299 */ /* 0x002fe60008011604 */
[----:B------:R-:W-:Y:S02]  /*6620*/  UMOV UR4, UR7 ;  /* 0x0000000700047c82 */ /* 0x000fe40008000000 */
[----:B------:R-:W-:Y:S02]  /*6630*/  USHF.R.U32.HI UR5, URZ, UR57, UR4 ;  /* 0x00000039ff057299 */ /* 0x000fe40008011604 */
[----:B------:R-:W-:Y:S02]  /*6640*/  USEL UR4, UR60, UR8, !UP0 ;  /* 0x000000083c047287 */ /* 0x000fe4000c000000 */
[----:B------:R-:W-:Y:S02]  /*6650*/  USHF.R.U32.HI UR8, URZ, UR9, UR6 ;  /* 0x00000009ff087299 */ /* 0x000fe40008011606 */
[----:B------:R-:W-:Y:S02]  /*6660*/  UIMAD.WIDE.U32 UR6, UR4, UR46, URZ ;  /* 0x0000002e040672a5 */ /* 0x000fe4000f8e00ff */
[----:B------:R-:W-:Y:S02]  /*6670*/  USEL UR9, UR61, UR5, !UP1 ;  /* 0x000000053d097287 */ /* 0x000fe4000c800000 */
[----:B------:R-:W-:Y:S02]  /*6680*/  USEL UR8, UR36, UR8, !UP0 ;  /* 0x0000000824087287 */ /* 0x000fe4000c000000 */
[----:B------:R-:W-:Y:S01]  /*6690*/  UIMAD.WIDE.U32 UR10, UR9, UR46, URZ ;  /* 0x0000002e090a72a5 */ /* 0x000fe2000f8e00ff */
[----:B------:R-:W-:Y:S01]  /*66a0*/  UMOV UR6, UR7 ;  /* 0x0000000700067c82 */ /* 0x000fe20008000000 */
[----:B------:R-:W-:Y:S01]  /*66b0*/  UMOV UR5, UR13 ;  /* 0x0000000d00057c82 */ /* 0x000fe20008000000 */
[----:B------:R-:W-:Y:S02]  /*66c0*/  @UP2 USHF.R.U32.HI UR4, URZ, UR47, UR6 ;  /* 0x0000002fff042299 */ /* 0x000fe40008011606 */
[----:B------:R-:W-:Y:S02]  /*66d0*/  USHF.R.U32.HI UR5, URZ, UR57, UR5 ;  /* 0x00000039ff057299 */ /* 0x000fe40008011605 */
[----:B------:R-:W-:Y:S02]  /*66e0*/  UIMAD UR4, UR39, UR4, URZ ;  /* 0x00000004270472a4 */ /* 0x000fe4000f8e02ff */
[----:B------:R-:W-:Y:S02]  /*66f0*/  USEL UR5, UR37, UR5, !UP1 ;  /* 0x0000000525057287 */ /* 0x000fe4000c800000 */
[----:B------:R-:W-:Y:S01]  /*6700*/  UISETP.GE.AND UP0, UPT, UR8, UR4, UPT ;  /* 0x000000040800728c */ /* 0x000fe2000bf06270 */
[----:B------:R-:W-:Y:S01]  /*6710*/  UMOV UR6, UR11 ;  /* 0x0000000b00067c82 */ /* 0x000fe20008000000 */
[----:B------:R-:W-:Y:S02]  /*6720*/  UIMAD.WIDE.U32 UR10, UR8, UR46, URZ ;  /* 0x0000002e080a72a5 */ /* 0x000fe4000f8e00ff */
[----:B------:R-:W-:Y:S04]  /*6730*/  @UP2 USHF.R.U32.HI UR9, URZ, UR47, UR6 ;  /* 0x0000002fff092299 */ /* 0x000fe80008011606 */
[----:B------:R-:W-:Y:S01]  /*6740*/  UIMAD UR6, UR39, UR9, URZ ;  /* 0x00000009270672a4 */ /* 0x000fe2000f8e02ff */
[----:B------:R-:W-:Y:S03]  /*6750*/  UMOV UR4, UR11 ;  /* 0x0000000b00047c82 */ /* 0x000fe60008000000 */
[----:B------:R-:W-:Y:S02]  /*6760*/  UISETP.GE.OR UP0, UPT, UR5, UR6, UP0 ;  /* 0x000000060500728c */ /* 0x000fe40008706670 */
[----:B------:R-:W-:Y:S02]  /*6770*/  USHF.R.U32.HI UR4, URZ, UR47, UR4 ;  /* 0x0000002fff047299 */ /* 0x000fe40008011604 */
[----:B------:R-:W-:Y:S02]  /*6780*/  UIMAD.WIDE.U32 UR6, UR5, UR46, URZ ;  /* 0x0000002e050672a5 */ /* 0x000fe4000f8e00ff */
[----:B------:R-:W-:Y:S02]  /*6790*/  USEL UR11, UR8, UR4, !UP2 ;  /* 0x00000004080b7287 */ /* 0x000fe4000d000000 */
[----:B------:R-:W-:Y:S02]  /*67a0*/  UIADD3 UR6, UPT, UPT, -UR5, URZ, URZ ;  /* 0x000000ff05067290 */ /* 0x000fe4000fffe1ff */
[----:B------:R-:W-:Y:S02]  /*67b0*/  UIADD3 UR10, UPT, UPT, -UR11, URZ, URZ ;  /* 0x000000ff0b0a7290 */ /* 0x000fe4000fffe1ff */
[----:B------:R-:W-:Y:S02]  /*67c0*/  UIMAD UR6, UR48, UR6, UR37 ;  /* 0x00000006300672a4 */ /* 0x000fe4000f8e0225 */
[----:B------:R-:W-:Y:S01]  /*67d0*/  UIMAD UR10, UR39, UR10, UR8 ;  /* 0x0000000a270a72a4 */ /* 0x000fe2000f8e0208 */
[----:B------:R-:W-:Y:S01]  /*67e0*/  @!UP0 UMOV UR4, UR7 ;  /* 0x0000000700048c82 */ /* 0x000fe20008000000 */
[----:B------:R-:W-:Y:S02]  /*67f0*/  UIADD3 UR7, UPT, UPT, -UR8, URZ, URZ ;  /* 0x000000ff08077290 */ /* 0x000fe4000fffe1ff */
[----:B------:R-:W-:Y:S04]  /*6800*/  @!UP0 USHF.R.U32.HI UR4, URZ, UR47, UR4 ;  /* 0x0000002fff048299 */ /* 0x000fe80008011604 */
[----:B------:R-:W-:Y:S04]  /*6810*/  @!UP0 USEL UR4, UR5, UR4, !UP2 ;  /* 0x0000000405048287 */ /* 0x000fe8000d000000 */
[----:B------:R-:W-:Y:S02]  /*6820*/  @!UP0 UIMAD UR9, UR9, UR10, UR4 ;  /* 0x0000000a090982a4 */ /* 0x000fe4000f8e0204 */
[----:B------:R-:W-:Y:S02]  /*6830*/  @!UP0 UIADD3 UR10, UPT, UPT, UR11, -UR4, URZ ;  /* 0x800000040b0a8290 */ /* 0x000fe4000fffe0ff */
[----:B------:R-:W-:Y:S02]  /*6840*/  UIMAD UR4, UR58, UR7, UR36 ;  /* 0x000000073a0472a4 */ /* 0x000fe4000f8e0224 */
[----:B------:R-:W-:Y:S03]  /*6850*/  @!UP0 UIMAD UR8, UR10, UR39, UR5 ;  /* 0x000000270a0882a4 */ /* 0x000fe6000f8e0205 */
[----:B------:R-:W-:Y:S02]  /*6860*/  @!UP0 UMOV UR5, UR9 ;  /* 0x0000000900058c82 */ /* 0x000fe40008000000 */
[----:B------:R-:W-:Y:S02]  /*6870*/  UIMAD UR37, UR5, UR48, UR6 ;  /* 0x00000030052572a4 */ /* 0x000fe4000f8e0206 */
[----:B------:R-:W-:Y:S11]  /*6880*/  UIMAD UR36, UR8, UR58, UR4 ;  /* 0x0000003a082472a4 */ /* 0x000ff6000f8e0204 */
[----:B------:R-:W-:Y:S01]  /*6890*/  @!UPT UIADD3 URZ, UPT, UPT, URZ, URZ, URZ ;  /* 0x000000fffffff290 */ /* 0x000fe2000fffe0ff */
.L_x_86:
[----:B------:R-:W1:Y:S01]  /*68a0*/  LDCU UR17, c[0x0][0x388] ;  /* 0x00007100ff1177ac */ /* 0x000e620008000800 */
[----:B------:R-:W-:Y:S01]  /*68b0*/  R2UR UR6, R2 ;  /* 0x00000000020672ca */ /* 0x000fe200000e0000 */
[----:B------:R-:W-:Y:S01]  /*68c0*/  IMAD R2, R36, 0x4, R1 ;  /* 0x0000000424027824 */ /* 0x000fe200078e0201 */
[----:B------:R-:W-:Y:S01]  /*68d0*/  IABS R0, R0 ;  /* 0x0000000000007213 */ /* 0x000fe20000000000 */
[----:B------:R-:W2:Y:S01]  /*68e0*/  LDCU UR16, c[0x0][0x38c] ;  /* 0x00007180ff1077ac */ /* 0x000ea20008000800 */
[----:B------:R-:W-:Y:S01]  /*68f0*/  @P0 SHF.R.U32.HI R101, RZ, 0x10, R81 ;  /* 0x00000010ff650819 */ /* 0x000fe20000011651 */
[----:B------:R-:W-:Y:S02]  /*6900*/  UIADD3 UR11, UPT, UPT, UR51, 0x200, URZ ;  /* 0x00000200330b7890 */ /* 0x000fe4000fffe0ff */
[----:B------:R-:W5:Y:S01]  /*6910*/  LDL R2, [R2] ;  /* 0x0000000002027983 */ /* 0x000f620000100800 */
[----:B------:R-:W-:Y:S01]  /*6920*/  USHF.L.U32 UR42, UR28, 0x7, URZ ;  /* 0x000000071c2a7899 */ /* 0x000fe200080006ff */
[----:B------:R-:W-:Y:S04]  /*6930*/  IMAD.MOV R0, RZ, RZ, -R0 ;  /* 0x000000ffff007224 */ /* 0x000fe800078e0a00 */
[----:B------:R-:W3:Y:S10]  /*6940*/  I2F.RP R6, UR6 ;  /* 0x0000000600067d06 */ /* 0x000ef40008209400 */
[----:B---3--:R-:W3:Y:S01]  /*6950*/  MUFU.RCP R3, R6 ;  /* 0x0000000600037308 */ /* 0x008ee20000001000 */
[----:B-1----:R-:W-:Y:S02]  /*6960*/  IMAD.U32 R4, RZ, RZ, UR17 ;  /* 0x00000011ff047e24 */ /* 0x002fe4000f8e00ff */
[----:B---3--:R-:W-:Y:S07]  /*6970*/  VIADD R5, R3, 0xffffffe ;  /* 0x0ffffffe03057836 */ /* 0x008fee0000000000 */
[----:B------:R-:W1:Y:S02]  /*6980*/  F2I.FTZ.U32.TRUNC.NTZ R3, R5 ;  /* 0x0000000500037305 */ /* 0x000e64000021f000 */
[----:B-1----:R-:W-:Y:S02]  /*6990*/  R2UR UR5, R3 ;  /* 0x00000000030572ca */ /* 0x002fe400000e0000 */
[----:B------:R-:W-:Y:S01]  /*69a0*/  IABS R3, R4 ;  /* 0x0000000400037213 */ /* 0x000fe20000000000 */
[----:B------:R-:W-:Y:S03]  /*69b0*/  IMAD.U32 R4, RZ, RZ, UR22 ;  /* 0x00000016ff047e24 */ /* 0x000fe6000f8e00ff */
[----:B------:R-:W-:Y:S02]  /*69c0*/  R2UR UR7, R3 ;  /* 0x00000000030772ca */ /* 0x000fe400000e0000 */
[----:B------:R-:W-:Y:S04]  /*69d0*/  IABS R4, R4 ;  /* 0x0000000400047213 */ /* 0x000fe80000000000 */
[----:B------:R-:W-:Y:S01]  /*69e0*/  R2UR UR9, R4 ;  /* 0x00000000040972ca */ /* 0x000fe200000e0000 */
[----:B------:R-:W-:Y:S04]  /*69f0*/  UIADD3 UR4, UPT, UPT, URZ, -UR5, URZ ;  /* 0x80000005ff047290 */ /* 0x000fe8000fffe0ff */
[----:B------:R-:W-:Y:S02]  /*6a00*/  UIMAD UR8, UR4, UR6, URZ ;  /* 0x00000006040872a4 */ /* 0x000fe4000f8e02ff */
[----:B------:R-:W1:Y:S01]  /*6a10*/  I2F.RP R3, UR7 ;  /* 0x0000000700037d06 */ /* 0x000e620008209400 */
[----:B------:R-:W-:Y:S02]  /*6a20*/  UMOV UR4, URZ ;  /* 0x000000ff00047c82 */ /* 0x000fe40008000000 */
[----:B------:R-:W-:Y:S02]  /*6a30*/  UIMAD.WIDE.U32 UR4, UR5, UR8, UR4 ;  /* 0x00000008050472a5 */ /* 0x000fe4000f8e0004 */
[----:B------:R-:W-:Y:S05]  /*6a40*/  R2UR UR8, R0 ;  /* 0x00000000000872ca */ /* 0x000fea00000e0000 */
[----:B------:R-:W-:Y:S02]  /*6a50*/  UMOV UR4, UR5 ;  /* 0x0000000500047c82 */ /* 0x000fe40008000000 */
[----:B------:R-:W-:Y:S01]  /*6a60*/  UIMAD.WIDE.U32 UR4, UR4, UR9, URZ ;  /* 0x00000009040472a5 */ /* 0x000fe2000f8e00ff */
[----:B-1----:R-:W1:Y:S06]  /*6a70*/  MUFU.RCP R3, R3 ;  /* 0x0000000300037308 */ /* 0x002e6c0000001000 */
[----:B------:R-:W-:Y:S02]  /*6a80*/  UMOV UR43, UR5 ;  /* 0x00000005002b7c82 */ /* 0x000fe40008000000 */
[----:B------:R-:W-:Y:S04]  /*6a90*/  UIMAD UR4, UR43, UR8, UR9 ;  /* 0x000000082b0472a4 */ /* 0x000fe8000f8e0209 */
[----:B------:R-:W-:Y:S01]  /*6aa0*/  UISETP.GT.U32.AND UP0, UPT, UR6, UR4, UPT ;  /* 0x000000040600728c */ /* 0x000fe2000bf04070 */
[----:B-1----:R-:W-:Y:S10]  /*6ab0*/  IADD3 R4, PT, PT, R3, 0xffffffe, RZ ;  /* 0x0ffffffe03047810 */ /* 0x002ff40007ffe0ff */
[----:B------:R-:W-:Y:S01]  /*6ac0*/  @!UP0 UIADD3 UR4, UPT, UPT, UR4, -UR6, URZ ;  /* 0x8000000604048290 */ /* 0x000fe2000fffe0ff */
[----:B------:R-:W1:Y:S01]  /*6ad0*/  F2I.FTZ.U32.TRUNC.NTZ R0, R4 ;  /* 0x0000000400007305 */ /* 0x000e62000021f000 */
[----:B------:R-:W-:Y:S02]  /*6ae0*/  @!UP0 UIADD3 UR43, UPT, UPT, UR43, 0x1, URZ ;  /* 0x000000012b2b8890 */ /* 0x000fe4000fffe0ff */
[----:B------:R-:W-:Y:S02]  /*6af0*/  UISETP.GE.U32.AND UP2, UPT, UR4, UR6, UPT ;  /* 0x000000060400728c */ /* 0x000fe4000bf46070 */
[----:B------:R-:W-:Y:S02]  /*6b00*/  ULOP3.LUT UR4, UR22, UR53, URZ, 0x3c, !UPT ;  /* 0x0000003516047292 */ /* 0x000fe4000f8e3cff */
[----:B------:R-:W-:Y:S02]  /*6b10*/  UISETP.NE.AND UP0, UPT, UR53, URZ, UPT ;  /* 0x000000ff3500728c */ /* 0x000fe4000bf05270 */
[----:B------:R-:W-:Y:S05]  /*6b20*/  UISETP.GE.AND UP1, UPT, UR4, URZ, UPT ;  /* 0x000000ff0400728c */ /* 0x000fea000bf26270 */
[----:B------:R-:W-:Y:S01]  /*6b30*/  @UP2 UIADD3 UR43, UPT, UPT, UR43, 0x1, URZ ;  /* 0x000000012b2b2890 */ /* 0x000fe2000fffe0ff */
[----:B-1----:R-:W-:Y:S05]  /*6b40*/  R2UR UR5, R0 ;  /* 0x00000000000572ca */ /* 0x002fea00000e0000 */
[----:B------:R-:W-:Y:S02]  /*6b50*/  @!UP1 UIADD3 UR43, UPT, UPT, -UR43, URZ, URZ ;  /* 0x000000ff2b2b9290 */ /* 0x000fe4000fffe1ff */
[----:B------:R-:W-:Y:S06]  /*6b60*/  @!UP0 ULOP3.LUT UR43, URZ, UR53, URZ, 0x33, !UPT ;  /* 0x00000035ff2b8292 */ /* 0x000fec000f8e33ff */
[----:B------:R-:W-:Y:S01]  /*6b70*/  UIADD3 UR4, UPT, UPT, URZ, -UR5, URZ ;  /* 0x80000005ff047290 */ /* 0x000fe2000fffe0ff */
[----:B------:R-:W-:Y:S03]  /*6b80*/  IMAD.U32 R0, RZ, RZ, UR43 ;  /* 0x0000002bff007e24 */ /* 0x000fe6000f8e00ff */
[----:B------:R-:W-:Y:S02]  /*6b90*/  UIMAD UR6, UR4, UR7, URZ ;  /* 0x00000007040672a4 */ /* 0x000fe4000f8e02ff */
[----:B------:R-:W-:Y:S01]  /*6ba0*/  IABS R0, R0 ;  /* 0x0000000000007213 */ /* 0x000fe20000000000 */
[----:B------:R-:W-:Y:S02]  /*6bb0*/  UMOV UR4, URZ ;  /* 0x000000ff00047c82 */ /* 0x000fe40008000000 */
[----:B------:R-:W-:Y:S01]  /*6bc0*/  UIMAD.WIDE.U32 UR4, UR5, UR6, UR4 ;  /* 0x00000006050472a5 */ /* 0x000fe2000f8e0004 */
[----:B------:R-:W-:Y:S01]  /*6bd0*/  R2UR UR8, R0 ;  /* 0x00000000000872ca */ /* 0x000fe200000e0000 */
[----:B--2---:R-:W-:Y:S05]  /*6be0*/  IMAD.U32 R0, RZ, RZ, UR16 ;  /* 0x00000010ff007e24 */ /* 0x004fea000f8e00ff */
[----:B------:R-:W-:Y:S01]  /*6bf0*/  UMOV UR4, UR5 ;  /* 0x0000000500047c82 */ /* 0x000fe20008000000 */
[----:B------:R-:W-:Y:S04]  /*6c00*/  IABS R5, R0 ;  /* 0x0000000000057213 */ /* 0x000fe80000000000 */
[----:B------:R-:W1:Y:S02]  /*6c10*/  I2F.RP R0, R5 ;  /* 0x0000000500007306 */ /* 0x000e640000209400 */
[----:B------:R-:W-:Y:S07]  /*6c20*/  UIMAD.WIDE.U32 UR4, UR4, UR8, URZ ;  /* 0x00000008040472a5 */ /* 0x000fee000f8e00ff */
[----:B------:R-:W-:Y:S02]  /*6c30*/  UMOV UR44, UR5 ;  /* 0x00000005002c7c82 */ /* 0x000fe40008000000 */
[----:B------:R-:W-:Y:S04]  /*6c40*/  UIADD3 UR4, UPT, UPT, -UR44, URZ, URZ ;  /* 0x000000ff2c047290 */ /* 0x000fe8000fffe1ff */
[----:B------:R-:W-:Y:S01]  /*6c50*/  UIMAD UR4, UR7, UR4, UR8 ;  /* 0x00000004070472a4 */ /* 0x000fe2000f8e0208 */
[----:B-1----:R-:W1:Y:S03]  /*6c60*/  MUFU.RCP R0, R0 ;  /* 0x0000000000007308 */ /* 0x002e660000001000 */
[----:B------:R-:W-:Y:S11]  /*6c70*/  UISETP.GT.U32.AND UP0, UPT, UR7, UR4, UPT ;  /* 0x000000040700728c */ /* 0x000ff6000bf04070 */
[----:B------:R-:W-:Y:S02]  /*6c80*/  @!UP0 UIADD3 UR4, UPT, UPT, UR4, -UR7, URZ ;  /* 0x8000000704048290 */ /* 0x000fe4000fffe0ff */
[----:B------:R-:W-:Y:S01]  /*6c90*/  @!UP0 UIADD3 UR44, UPT, UPT, UR44, 0x1, URZ ;  /* 0x000000012c2c8890 */ /* 0x000fe2000fffe0ff */
[----:B-1----:R-:W-:Y:S01]  /*6ca0*/  VIADD R6, R0, 0xffffffe ;  /* 0x0ffffffe00067836 */ /* 0x002fe20000000000 */
[----:B------:R-:W-:Y:S02]  /*6cb0*/  UISETP.GE.U32.AND UP1, UPT, UR4, UR7, UPT ;  /* 0x000000070400728c */ /* 0x000fe4000bf26070 */
[----:B------:R-:W-:Y:S01]  /*6cc0*/  ULOP3.LUT UR4, UR43, UR17, URZ, 0x3c, !UPT ;  /* 0x000000112b047292 */ /* 0x000fe2000f8e3cff */
[----:B------:R-:W1:Y:S03]  /*6cd0*/  F2I.FTZ.U32.TRUNC.NTZ R7, R6 ;  /* 0x0000000600077305 */ /* 0x000e66000021f000 */
[----:B------:R-:W-:Y:S05]  /*6ce0*/  UISETP.GE.AND UP0, UPT, UR4, URZ, UPT ;  /* 0x000000ff0400728c */ /* 0x000fea000bf06270 */
[----:B------:R-:W-:Y:S02]  /*6cf0*/  @UP1 UIADD3 UR44, UPT, UPT, UR44, 0x1, URZ ;  /* 0x000000012c2c1890 */ /* 0x000fe4000fffe0ff */
[----:B------:R-:W-:Y:S04]  /*6d00*/  UISETP.NE.AND UP1, UPT, UR17, URZ, UPT ;  /* 0x000000ff1100728c */ /* 0x000fe8000bf25270 */
[----:B------:R-:W-:Y:S01]  /*6d10*/  @!UP0 UIADD3 UR44, UPT, UPT, -UR44, URZ, URZ ;  /* 0x000000ff2c2c8290 */ /* 0x000fe2000fffe1ff */
[----:B-1----:R-:W-:Y:S01]  /*6d20*/  IADD3 R4, PT, PT, RZ, -R7, RZ ;  /* 0x80000007ff047210 */ /* 0x002fe20007ffe0ff */
[----:B------:R-:W-:Y:S04]  /*6d30*/  IMAD.MOV.U32 R6, RZ, RZ, RZ ;  /* 0x000000ffff067224 */ /* 0x000fe800078e00ff */
[----:B------:R-:W-:Y:S01]  /*6d40*/  IMAD R3, R4, R5, RZ ;  /* 0x0000000504037224 */ /* 0x000fe200078e02ff */
[----:B------:R-:W-:Y:S02]  /*6d50*/  @!UP1 ULOP3.LUT UR44, URZ, UR17, URZ, 0x33, !UPT ;  /* 0x00000011ff2c9292 */ /* 0x000fe4000f8e33ff */
[----:B------:R-:W-:Y:S01]  /*6d60*/  UISETP.NE.AND UP1, UPT, UR38, 0x1, UPT ;  /* 0x000000012600788c */ /* 0x000fe2000bf25270 */
[----:B------:R-:W-:Y:S04]  /*6d70*/  IMAD.HI.U32 R7, R7, R3, R6 ;  /* 0x0000000307077227 */ /* 0x000fe800078e0006 */
[----:B------:R-:W-:Y:S05]  /*6d80*/  IMAD.U32 R0, RZ, RZ, UR44 ;  /* 0x0000002cff007e24 */ /* 0x000fea000f8e00ff */
[----:B------:R-:W-:Y:S01]  /*6d90*/  IABS R0, R0 ;  /* 0x0000000000007213 */ /* 0x000fe20000000000 */
[----:B------:R-:W1:Y:S04]  /*6da0*/  @!UP1 LDCU.128 UR12, c[0x0][0xc10] ;  /* 0x00018200ff0c97ac */ /* 0x000e680008000c00 */
[----:B------:R-:W-:Y:S01]  /*6db0*/  IMAD.HI.U32 R7, R7, R0, RZ ;  /* 0x0000000007077227 */ /* 0x000fe200078e00ff */
[----:B------:R-:W2:Y:S03]  /*6dc0*/  @!UP1 LDCU UR10, c[0x0][0xc20] ;  /* 0x00018400ff0a97ac */ /* 0x000ea60008000800 */
[----:B------:R-:W-:Y:S01]  /*6dd0*/  IMAD.MOV R3, RZ, RZ, -R7 ;  /* 0x000000ffff037224 */ /* 0x000fe200078e0a07 */
[----:B------:R-:W3:Y:S03]  /*6de0*/  @!UP1 LDCU UR5, c[0x0][0xc0c] ;  /* 0x00018180ff0597ac */ /* 0x000ee60008000800 */
[C---:B------:R-:W-:Y:S01]  /*6df0*/  IMAD R0, R5.reuse, R3, R0 ;  /* 0x0000000305007224 */ /* 0x040fe200078e0200 */
[----:B-1----:R-:W-:Y:S04]  /*6e00*/  UIMAD.WIDE.U32 UR6, UR36, UR15, URZ ;  /* 0x0000000f240672a5 */ /* 0x002fe8000f8e00ff */
[----:B------:R-:W-:Y:S01]  /*6e10*/  ISETP.GT.U32.AND P1, PT, R5, R0, PT ;  /* 0x000000000500720c */ /* 0x000fe20003f24070 */
[----:B------:R-:W-:Y:S02]  /*6e20*/  UIMAD.WIDE.U32 UR8, UR37, UR12, URZ ;  /* 0x0000000c250872a5 */ /* 0x000fe4000f8e00ff */
[----:B------:R-:W-:Y:S02]  /*6e30*/  @!UP1 UISETP.NE.AND UP0, UPT, UR14, 0x1, UPT ;  /* 0x000000010e00988c */ /* 0x000fe4000bf05270 */
[----:B------:R-:W-:Y:S01]  /*6e40*/  ULOP3.LUT UR8, UR44, UR16, URZ, 0x3c, !UPT ;  /* 0x000000102c087292 */ /* 0x000fe2000f8e3cff */
[----:B------:R-:W-:Y:S02]  /*6e50*/  @!UP1 UMOV UR6, UR7 ;  /* 0x0000000700069c82 */ /* 0x000fe40008000000 */
[----:B------:R-:W-:Y:S01]  /*6e60*/  @!UP1 UMOV UR4, UR9 ;  /* 0x0000000900049c82 */ /* 0x000fe20008000000 */
[----:B--2---:R-:W-:Y:S02]  /*6e70*/  @!UP1 USHF.R.U32.HI UR6, URZ, UR10, UR6 ;  /* 0x0000000aff069299 */ /* 0x004fe40008011606 */
[----:B---3--:R-:W-:Y:S02]  /*6e80*/  @!UP1 UISETP.NE.AND UP2, UPT, UR5, 0x1, UPT ;  /* 0x000000010500988c */ /* 0x008fe4000bf45270 */
[----:B------:R-:W-:Y:S01]  /*6e90*/  @!UP1 USEL UR6, UR36, UR6, !UP0 ;  /* 0x0000000624069287 */ /* 0x000fe2000c000000 */
[-C--:B------:R-:W-:Y:S01]  /*6ea0*/  @!P1 IADD3 R0, PT, PT, R0, -R5.reuse, RZ ;  /* 0x8000000500009210 */ /* 0x080fe20007ffe0ff */
[----:B------:R-:W-:Y:S01]  /*6eb0*/  UISETP.GE.AND UP0, UPT, UR8, URZ, UPT ;  /* 0x000000ff0800728c */ /* 0x000fe2000bf06270 */
[----:B------:R-:W-:Y:S01]  /*6ec0*/  @!P1 VIADD R7, R7, 0x1 ;  /* 0x0000000107079836 */ /* 0x000fe20000000000 */
[----:B------:R-:W-:Y:S01]  /*6ed0*/  @!UP1 USHF.R.U32.HI UR4, URZ, UR13, UR4 ;  /* 0x0000000dff049299 */ /* 0x000fe20008011604 */
[----:B------:R-:W-:Y:S03]  /*6ee0*/  ISETP.GE.U32.AND P2, PT, R0, R5, PT ;  /* 0x000000050000720c */ /* 0x000fe60003f46070 */
[----:B------:R-:W-:Y:S02]  /*6ef0*/  @!UP1 USEL UR7, UR37, UR4, !UP2 ;  /* 0x0000000425079287 */ /* 0x000fe4000d000000 */
[----:B------:R-:W-:Y:S02]  /*6f00*/  UISETP.NE.AND UP2, UPT, UR16, URZ, UPT ;  /* 0x000000ff1000728c */ /* 0x000fe4000bf45270 */
[----:B------:R-:W-:Y:S02]  /*6f10*/  @!UP1 UIADD3 UR4, UPT, UPT, -UR7, UR6, URZ ;  /* 0x0000000607049290 */ /* 0x000fe4000fffe1ff */
[----:B------:R-:W-:Y:S02]  /*6f20*/  @!UP1 UIADD3 UR6, UPT, UPT, UR7, -UR6, URZ ;  /* 0x8000000607069290 */ /* 0x000fe4000fffe0ff */
[----:B------:R-:W-:Y:S02]  /*6f30*/  @!UP1 UIMAD UR37, UR4, UR5, UR37 ;  /* 0x00000005042592a4 */ /* 0x000fe4000f8e0225 */
[----:B------:R-:W-:Y:S01]  /*6f40*/  UIADD3 UR4, UPT, UPT, -UR43, URZ, URZ ;  /* 0x000000ff2b047290 */ /* 0x000fe2000fffe1ff */
[----:B------:R-:W-:Y:S01]  /*6f50*/  @P2 VIADD R7, R7, 0x1 ;  /* 0x0000000107072836 */ /* 0x000fe20000000000 */
[----:B------:R-:W-:Y:S02]  /*6f60*/  @!UP1 UIMAD UR36, UR6, UR14, UR36 ;  /* 0x0000000e062492a4 */ /* 0x000fe4000f8e0224 */
[----:B------:R-:W-:Y:S02]  /*6f70*/  UIMAD UR5, UR53, UR4, UR22 ;  /* 0x00000004350572a4 */ /* 0x000fe4000f8e0216 */
[----:B------:R-:W-:Y:S01]  /*6f80*/  UIADD3 UR4, UPT, UPT, -UR44, URZ, URZ ;  /* 0x000000ff2c047290 */ /* 0x000fe2000fffe1ff */
[----:B------:R-:W-:Y:S01]  /*6f90*/  R2UR UR45, R7 ;  /* 0x00000000072d72ca */ /* 0x000fe200000e0000 */
[----:B------:R-:W-:Y:S02]  /*6fa0*/  USHF.L.U32 UR52, UR5, 0x6, URZ ;  /* 0x0000000605347899 */ /* 0x000fe400080006ff */
[----:B------:R-:W-:Y:S10]  /*6fb0*/  UIMAD UR43, UR17, UR4, UR43 ;  /* 0x00000004112b72a4 */ /* 0x000ff4000f8e022b */
[----:B------:R-:W-:Y:S02]  /*6fc0*/  @!UP0 UIADD3 UR45, UPT, UPT, -UR45, URZ, URZ ;  /* 0x000000ff2d2d8290 */ /* 0x000fe4000fffe1ff */
[----:B------:R-:W-:Y:S02]  /*6fd0*/  ULOP3.LUT UP0, URZ, UR11, 0x1b0, URZ, 0xc0, !UPT ;  /* 0x000001b00bff7892 */ /* 0x000fe4000f80c0ff */
[----:B------:R-:W-:Y:S04]  /*6fe0*/  @!UP2 ULOP3.LUT UR45, URZ, UR16, URZ, 0x33, !UPT ;  /* 0x00000010ff2da292 */ /* 0x000fe8000f8e33ff */
[----:B------:R-:W-:Y:S04]  /*6ff0*/  UIADD3 UR6, UPT, UPT, -UR45, URZ, URZ ;  /* 0x000000ff2d067290 */ /* 0x000fe8000fffe1ff */
[----:B------:R-:W-:Y:S01]  /*7000*/  UIMAD UR44, UR16, UR6, UR44 ;  /* 0x00000006102c72a4 */ /* 0x000fe2000f8e022c */
[----:B------:R-:W-:Y:S11]  /*7010*/  BRA.U !UP0, `(.L_x_87) ;  /* 0x00000001087c7547 */ /* 0x000ff6000b800000 */
[----:B------:R-:W1:Y:S01]  /*7020*/  LDCU.64 UR8, c[0x4][0x80] ;  /* 0x01001000ff0877ac */ /* 0x000e620008000a00 */
[----:B------:R-:W-:Y:S01]  /*7030*/  MOV R16, 0x0 ;  /* 0x0000000000107802 */ /* 0x000fe20000000f00 */
[----:B------:R-:W-:Y:S02]  /*7040*/  HFMA2 R12, -RZ, RZ, 0, 5.9604644775390625e-08 ;  /* 0x00000001ff0c7431 */ /* 0x000fe400000001ff */
[----:B------:R-:W-:Y:S01]  /*7050*/  IMAD.MOV.U32 R8, RZ, RZ, 0x70 ;  /* 0x00000070ff087424 */ /* 0x000fe200078e00ff */
[----:B------:R2:W3:Y:S01]  /*7060*/  LDC.64 R14, c[0x4][R16] ;  /* 0x01000000100e7b82 */ /* 0x0004e20000000a00 */
[----:B------:R-:W4:Y:S01]  /*7070*/  LDCU.64 UR6, c[0x4][0x88] ;  /* 0x01001100ff0677ac */ /* 0x000f220008000a00 */
[----:B------:R-:W-:Y:S01]  /*7080*/  IMAD.MOV.U32 R13, RZ, RZ, RZ ;  /* 0x000000ffff0d7224 */ /* 0x000fe200078e00ff */
[----:B------:R-:W2:Y:S01]  /*7090*/  LDCU.64 UR4, c[0x4][0x8] ;  /* 0x01000100ff0477ac */ /* 0x000ea20008000a00 */
[----:B-1----:R-:W-:Y:S01]  /*70a0*/  MOV R5, UR9 ;  /* 0x0000000900057c02 */ /* 0x002fe20008000f00 */
[----:B------:R-:W-:Y:S01]  /*70b0*/  IMAD.U32 R4, RZ, RZ, UR8 ;  /* 0x00000008ff047e24 */ /* 0x000fe2000f8e00ff */
[----:B----4-:R-:W-:Y:S01]  /*70c0*/  MOV R7, UR7 ;  /* 0x0000000700077c02 */ /* 0x010fe20008000f00 */
[----:B------:R-:W-:Y:S01]  /*70d0*/  IMAD.U32 R6, RZ, RZ, UR6 ;  /* 0x00000006ff067e24 */ /* 0x000fe2000f8e00ff */
[----:B--2---:R-:W-:Y:S01]  /*70e0*/  MOV R11, UR5 ;  /* 0x00000005000b7c02 */ /* 0x004fe20008000f00 */
[----:B------:R-:W-:Y:S02]  /*70f0*/  IMAD.U32 R10, RZ, RZ, UR4 ;  /* 0x00000004ff0a7e24 */ /* 0x000fe4000f8e00ff */
[----:B------:R-:W-:Y:S07]  /*7100*/  LEPC R20, `(.L_x_88) ;  /* 0x000000001014794e */ /* 0x000fee0000000000 */
[----:B---3-5:R-:W-:Y:S05]  /*7110*/  CALL.ABS.NOINC R14 ;  /* 0x000000000e007343 */ /* 0x028fea0003c00000 */
.L_x_88:
[----:B------:R-:W1:Y:S01]  /*7120*/  LDCU.64 UR8, c[0x4][0x80] ;  /* 0x01001000ff0877ac */ /* 0x000e620008000a00 */
[----:B------:R2:W3:Y:S01]  /*7130*/  LDC.64 R14, c[0x4][R16] ;  /* 0x01000000100e7b82 */ /* 0x0004e20000000a00 */
[----:B------:R-:W-:Y:S02]  /*7140*/  HFMA2 R12, -RZ, RZ, 0, 5.9604644775390625e-08 ;  /* 0x00000001ff0c7431 */ /* 0x000fe400000001ff */
[----:B------:R-:W-:Y:S02]  /*7150*/  IMAD.MOV.U32 R8, RZ, RZ, 0x70 ;  /* 0x00000070ff087424 */ /* 0x000fe400078e00ff */
[----:B------:R-:W-:Y:S01]  /*7160*/  IMAD.MOV.U32 R13, RZ, RZ, RZ ;  /* 0x000000ffff0d7224 */ /* 0x000fe200078e00ff */
[----:B------:R-:W4:Y:S01]  /*7170*/  LDCU.64 UR6, c[0x4][0x88] ;  /* 0x01001100ff0677ac */ /* 0x000f220008000a00 */
[----:B------:R-:W5:Y:S01]  /*7180*/  LDCU.64 UR4, c[0x4][0x8] ;  /* 0x01000100ff0477ac */ /* 0x000f620008000a00 */
[----:B-1----:R-:W-:Y:S02]  /*7190*/  MOV R4, UR8 ;  /* 0x0000000800047c02 */ /* 0x002fe40008000f00 */
[----:B------:R-:W-:Y:S02]  /*71a0*/  MOV R5, UR9 ;  /* 0x0000000900057c02 */ /* 0x000fe40008000f00 */
[----:B----4-:R-:W-:Y:S01]  /*71b0*/  MOV R7, UR7 ;  /* 0x0000000700077c02 */ /* 0x010fe20008000f00 */
[----:B------:R-:W-:Y:S01]  /*71c0*/  IMAD.U32 R6, RZ, RZ, UR6 ;  /* 0x00000006ff067e24 */ /* 0x000fe2000f8e00ff */
[----:B-----5:R-:W-:Y:S01]  /*71d0*/  MOV R11, UR5 ;  /* 0x00000005000b7c02 */ /* 0x020fe20008000f00 */
[----:B--2---:R-:W-:Y:S02]  /*71e0*/  IMAD.U32 R10, RZ, RZ, UR4 ;  /* 0x00000004ff0a7e24 */ /* 0x004fe4000f8e00ff */
[----:B------:R-:W-:Y:S07]  /*71f0*/  LEPC R20, `(.L_x_87) ;  /* 0x000000001014794e */ /* 0x000fee0000000000 */
[----:B---3--:R-:W-:Y:S05]  /*7200*/  CALL.ABS.NOINC R14 ;  /* 0x000000000e007343 */ /* 0x008fea0003c00000 */
.L_x_87:
[----:B------:R-:W-:Y:S01]  /*7210*/  R2UR UR5, R97 ;  /* 0x00000000610572ca */ /* 0x000fe200000e0000 */
[----:B------:R-:W-:Y:S01]  /*7220*/  UISETP.NE.U32.AND UP0, UPT, UR62, URZ, UPT ;  /* 0x000000ff3e00728c */ /* 0x000fe2000bf05070 */
[----:B------:R-:W-:Y:S02]  /*7230*/  ISETP.NE.U32.AND P1, PT, R78, RZ, PT ;  /* 0x000000ff4e00720c */ /* 0x000fe40003f25070 */
[----:B------:R-:W-:Y:S01]  /*7240*/  R2UR UR4, R96 ;  /* 0x00000000600472ca */ /* 0x000fe200000e0000 */
[----:B------:R-:W-:Y:S01]  /*7250*/  UISETP.NE.AND.EX UP0, UPT, UR63, URZ, UPT, UP0 ;  /* 0x000000ff3f00728c */ /* 0x000fe2000bf05300 */
[----:B------:R-:W-:Y:S02]  /*7260*/  ISETP.NE.AND.EX P1, PT, R79, RZ, PT, P1 ;  /* 0x000000ff4f00720c */ /* 0x000fe40003f25310 */
[----:B------:R-:W-:Y:S02]  /*7270*/  ISETP.NE.AND P6, PT, R98, RZ, PT ;  /* 0x000000ff6200720c */ /* 0x000fe40003fc5270 */
[----:B------:R-:W-:Y:S03]  /*7280*/  PLOP3.LUT P2, PT, PT, PT, PT, 0x8, 0x80 ;  /* 0x000000000080781c */ /* 0x000fe60003f4e170 */
[----:B------:R-:W-:Y:S04]  /*7290*/  ISETP.NE.U32.AND P3, PT, RZ, UR5, PT ;  /* 0x00000005ff007c0c */ /* 0x000fe8000bf65070 */
[----:B------:R-:W-:Y:S04]  /*72a0*/  ISETP.NE.AND.EX P3, PT, RZ, UR4, PT, P3 ;  /* 0x00000004ff007c0c */ /* 0x000fe8000bf65330 */
[----:B------:R-:W-:Y:S01]  /*72b0*/  @P6 PLOP3.LUT P2, PT, P1, PT, PT, 0x80, 0x8 ;  /* 0x000000000008681c */ /* 0x000fe20000f4f070 */
[----:B------:R-:W-:Y:S01]  /*72c0*/  @!UPT UIADD3 URZ, UPT, UPT, URZ, URZ, URZ ;  /* 0x000000fffffff290 */ /* 0x000fe2000fffe0ff */
[----:B------:R-:W-:Y:S11]  /*72d0*/  @!P1 BRA `(.L_x_89) ;  /* 0x0000000000309947 */ /* 0x000ff60003800000 */
[----:B------:R-:W-:Y:S01]  /*72e0*/  ISETP.NE.U32.AND P0, PT, R76, RZ, PT ;  /* 0x000000ff4c00720c */ /* 0x000fe20003f05070 */
[----:B------:R-:W1:Y:S01]  /*72f0*/  LDCU.64 UR4, c[0x0][0x358] ;  /* 0x00006b00ff0477ac */ /* 0x000e620008000a00 */
[----:B------:R-:W-:Y:S02]  /*7300*/  IMAD.MOV.U32 R94, RZ, RZ, 0x1 ;  /* 0x00000001ff5e7424 */ /* 0x000fe400078e00ff */
[----:B------:R-:W-:Y:S11]  /*7310*/  ISETP.NE.AND.EX P0, PT, R77, RZ, PT, P0 ;  /* 0x000000ff4d00720c */ /* 0x000ff60003f05300 */
[----:B------:R-:W-:Y:S02]  /*7320*/  @!UPT UIADD3 URZ, UPT, UPT, URZ, URZ, URZ ;  /* 0x000000fffffff290 */ /* 0x000fe4000fffe0ff */
[----:B------:R-:W2:Y:S01]  /*7330*/  @P0 LDC.64 R4, c[0x0][0x988] ;  /* 0x00026200ff040b82 */ /* 0x000ea20000000a00 */
[----:B------:R-:W-:Y:S04]  /*7340*/  @P0 IMAD R0, R17, R78, RZ ;  /* 0x0000004e11000224 */ /* 0x000fe800078e02ff */
[----:B--2---:R-:W-:Y:S04]  /*7350*/  @P0 IMAD.WIDE R4, R0, 0x4, R4 ;  /* 0x0000000400040825 */ /* 0x004fe800078e0204 */
[----:B------:R-:W-:Y:S01]  /*7360*/  HFMA2 R0, -RZ, RZ, 0, 5.9604644775390625e-08 ;  /* 0x00000001ff007431 */ /* 0x000fe200000001ff */
[----:B-1---5:R1:W5:Y:S04]  /*7370*/  @P0 LDG.E R41, desc[UR4][R4.64] ;  /* 0x0000000404290981 */ /* 0x022368000c1e1900 */
[----:B------:R-:W-:Y:S01]  /*7380*/  @!P0 PRMT R94, R0, 0x7610, R94 ;  /* 0x00007610005e8816 */ /* 0x000fe2000000005e */
[----:B-1----:R-:W2:Y:S06]  /*7390*/  @!P0 LDC R41, c[0x0][0x980] ;  /* 0x00026000ff298b82 */ /* 0x002eac0000000800 */
.L_x_89:
[----:B------:R-:W-:Y:S05]  /*73a0*/  BRA.U !UP0, `(.L_x_90) ;  /* 0x0000000108287547 */ /* 0x000fea000b800000 */
[----:B------:R-:W1:Y:S01]  /*73b0*/  LDCU.64 UR4, c[0x0][0x9a8] ;  /* 0x00013500ff0477ac */ /* 0x000e620008000a00 */
[----:B------:R-:W3:Y:S01]  /*73c0*/  LDCU.64 UR6, c[0x0][0x358] ;  /* 0x00006b00ff0677ac */ /* 0x000ee20008000a00 */
[----:B-1----:R-:W-:Y:S04]  /*73d0*/  ISETP.NE.U32.AND P0, PT, RZ, UR4, PT ;  /* 0x00000004ff007c0c */ /* 0x002fe8000bf05070 */
[----:B------:R-:W-:Y:S11]  /*73e0*/  ISETP.NE.AND.EX P0, PT, RZ, UR5, PT, P0 ;  /* 0x00000005ff007c0c */ /* 0x000ff6000bf05300 */
[----:B------:R-:W-:Y:S02]  /*73f0*/  @!UPT UIADD3 URZ, UPT, UPT, URZ, URZ, URZ ;  /* 0x000000fffffff290 */ /* 0x000fe4000fffe0ff */
[----:B------:R-:W1:Y:S01]  /*7400*/  @P0 LDC.64 R4, c[0x0][0x9a8] ;  /* 0x00026a00ff040b82 */ /* 0x000e620000000a00 */
[----:B------:R-:W-:Y:S04]  /*7410*/  @P0 IMAD R0, R17, UR62, RZ ;  /* 0x0000003e11000c24 */ /* 0x000fe8000f8e02ff */
[----:B-1----:R-:W-:Y:S05]  /*7420*/  @P0 IMAD.WIDE R4, R0, 0x4, R4 ;  /* 0x0000000400040825 */ /* 0x002fea00078e0204 */
[----:B---3-5:R1:W5:Y:S02]  /*7430*/  @P0 LDG.E R38, desc[UR6][R4.64] ;  /* 0x0000000604260981 */ /* 0x028364000c1e1900 */
[----:B-1----:R-:W3:Y:S02]  /*7440*/  @!P0 LDC R38, c[0x0][0x9a0] ;  /* 0x00026800ff268b82 */ /* 0x002ee40000000800 */
.L_x_90:
[----:B--2--5:R-:W-:Y:S01]  /*7450*/  FSETP.NEU.AND P0, PT, R41, RZ, PT ;  /* 0x000000ff2900720b */ /* 0x024fe20003f0d000 */
[----:B------:R-:W-:Y:S01]  /*7460*/  IMAD.SHL.U32 R114, R46, 0x2000, RZ ;  /* 0x000020002e727824 */ /* 0x000fe200078e00ff */
[----:B------:R-:W-:Y:S01]  /*7470*/  SEL R4, RZ, 0xffffffff, P3 ;  /* 0xffffffffff047807 */ /* 0x000fe20001800000 */
[----:B------:R-:W-:Y:S01]  /*7480*/  IMAD.SHL.U32 R85, R100, 0x10, RZ ;  /* 0x0000001064557824 */ /* 0x000fe200078e00ff */
[----:B------:R-:W-:Y:S01]  /*7490*/  @P6 LOP3.LUT P3, RZ, R94, 0xff, RZ, 0xc0, !PT ;  /* 0x000000ff5eff6812 */ /* 0x000fe2000786c0ff */
[----:B------:R-:W-:Y:S01]  /*74a0*/  IMAD.IADD R112, R103, 0x1, R114 ;  /* 0x0000000167707824 */ /* 0x000fe200078e0272 */
[----:B------:R-:W-:Y:S01]  /*74b0*/  @P6 SEL R109, RZ, 0xffffffff, P0 ;  /* 0xffffffffff6d6807 */ /* 0x000fe20000000000 */
[----:B------:R-:W-:Y:S01]  /*74c0*/  IMAD.SHL.U32 R84, R99, 0x10, RZ ;  /* 0x0000001063547824 */ /* 0x000fe200078e00ff */
[----:B------:R-:W-:Y:S01]  /*74d0*/  LOP3.LUT R47, R92, 0x1, RZ, 0x3c, !PT ;  /* 0x000000015c2f7812 */ /* 0x000fe200078e3cff */
[----:B------:R-:W-:Y:S01]  /*74e0*/  IMAD.IADD R111, R112, 0x1, R85 ;  /* 0x00000001706f7824 */ /* 0x000fe200078e0255 */
[----:B------:R-:W-:Y:S01]  /*74f0*/  @P2 SEL R109, R4, R109, !P3 ;  /* 0x0000006d046d2207 */ /* 0x000fe20005800000 */
[----:B------:R-:W-:Y:S01]  /*7500*/  BSSY B1, `(.L_x_91) ;  /* 0x0000035000017945 */ /* 0x000fe20003800000 */
[----:B------:R-:W-:Y:S01]  /*7510*/  LEA R0, R46, UR51, 0x3 ;  /* 0x000000332e007c11 */ /* 0x000fe2000f8e18ff */
[----:B------:R-:W-:Y:S01]  /*7520*/  IMAD.MOV.U32 R113, RZ, RZ, 0x1 ;  /* 0x00000001ff717424 */ /* 0x000fe200078e00ff */
[----:B------:R-:W-:Y:S01]  /*7530*/  @P6 LOP3.LUT R109, R109, 0x1, RZ, 0xc0, !PT ;  /* 0x000000016d6d6812 */ /* 0x000fe200078ec0ff */
[----:B------:R-:W-:Y:S01]  /*7540*/  IMAD.IADD R39, R37, 0x1, R2 ;  /* 0x0000000125277824 */ /* 0x000fe200078e0202 */
[----:B------:R-:W-:Y:S01]  /*7550*/  LEA R86, R36, UR51, 0x3 ;  /* 0x0000003324567c11 */ /* 0x000fe2000f8e18ff */
[----:B------:R-:W-:Y:S01]  /*7560*/  IMAD.MOV.U32 R116, RZ, RZ, R46 ;  /* 0x000000ffff747224 */ /* 0x000fe200078e002e */
[----:B------:R-:W-:Y:S02]  /*7570*/  ISETP.NE.U32.OR P5, PT, R109, 0x1, !P6 ;  /* 0x000000016d00780c */ /* 0x000fe400077a5470 */
[----:B------:R-:W-:Y:S02]  /*7580*/  CS2R R74, SRZ ;  /* 0x00000000004a7805 */ /* 0x000fe4000001ff00 */
[----:B------:R-:W-:Y:S02]  /*7590*/  SHF.L.U32 R3, R91, 0x1f, RZ ;  /* 0x0000001f5b037819 */ /* 0x000fe400000006ff */
[----:B------:R-:W-:Y:S02]  /*75a0*/  CS2R R72, SRZ ;  /* 0x0000000000487805 */ /* 0x000fe4000001ff00 */
[----:B------:R-:W-:Y:S02]  /*75b0*/  LOP3.LUT P2, R108, R94, 0xff, RZ, 0xc0, !PT ;  /* 0x000000ff5e6c7812 */ /* 0x000fe4000784c0ff */
[----:B------:R-:W-:Y:S02]  /*75c0*/  CS2R R66, SRZ ;  /* 0x0000000000427805 */ /* 0x000fe4000001ff00 */
[----:B------:R-:W-:Y:S02]  /*75d0*/  SEL R115, RZ, 0xffffffff, P0 ;  /* 0xffffffffff737807 */ /* 0x000fe40000000000 */
[----:B------:R-:W-:Y:S02]  /*75e0*/  CS2R R64, SRZ ;  /* 0x0000000000407805 */ /* 0x000fe4000001ff00 */
[----:B------:R-:W-:Y:S02]  /*75f0*/  CS2R R58, SRZ ;  /* 0x00000000003a7805 */ /* 0x000fe4000001ff00 */
[----:B------:R-:W-:Y:S02]  /*7600*/  CS2R R56, SRZ ;  /* 0x0000000000387805 */ /* 0x000fe4000001ff00 */
[----:B------:R-:W-:Y:S02]  /*7610*/  @P1 SEL R115, R4, R115, !P2 ;  /* 0x0000007304731207 */ /* 0x000fe40005000000 */
[----:B------:R-:W-:Y:S02]  /*7620*/  CS2R R50, SRZ ;  /* 0x0000000000327805 */ /* 0x000fe4000001ff00 */
[----:B------:R-:W-:Y:S02]  /*7630*/  CS2R R48, SRZ ;  /* 0x0000000000307805 */ /* 0x000fe4000001ff00 */
[----:B------:R-:W-:Y:S01]  /*7640*/  @P5 SHF.L.U32 R5, R47, 0x1f, RZ ;  /* 0x0000001f2f055819 */ /* 0x000fe200000006ff */
[----:B------:R-:W-:Y:S01]  /*7650*/  IMAD.IADD R110, R112, 0x1, R84 ;  /* 0x00000001706e7824 */ /* 0x000fe200078e0254 */
[----:B------:R-:W-:Y:S01]  /*7660*/  LOP3.LUT R115, R115, 0x1, RZ, 0xc0, !PT ;  /* 0x0000000173737812 */ /* 0x000fe200078ec0ff */
[----:B------:R-:W-:Y:S01]  /*7670*/  IMAD.IADD R87, R102, 0x1, R111 ;  /* 0x0000000166577824 */ /* 0x000fe200078e026f */
[----:B------:R-:W1:Y:S01]  /*7680*/  @P5 SYNCS.PHASECHK.TRANS64.TRYWAIT P4, [R0+URZ+0x100], R5 ;  /* 0x00010005000055a7 */ /* 0x000e6200080811ff */
[----:B------:R2:W4:Y:S01]  /*7690*/  SYNCS.PHASECHK.TRANS64.TRYWAIT P3, [R86+URZ+0x150], R3 ;  /* 0x00015003560075a7 */ /* 0x00052200080611ff */
[----:B-1----:R-:W-:Y:S01]  /*76a0*/  @P5 SEL R113, RZ, 0x1, !P4 ;  /* 0x00000001ff715807 */ /* 0x002fe20006000000 */
[----:B--2-4-:R-:W-:Y:S06]  /*76b0*/  @!P5 BRA `(.L_x_92) ;  /* 0x000000000064d947 */ /* 0x014fec0003800000 */
[----:B------:R-:W-:Y:S01]  /*76c0*/  ISETP.NE.AND P1, PT, R113, RZ, PT ;  /* 0x000000ff7100720c */ /* 0x000fe20003f25270 */
[----:B------:R-:W-:Y:S01]  /*76d0*/  BSSY B0, `(.L_x_93) ;  /* 0x000000e000007945 */ /* 0x000fe20003800000 */
[----:B------:R-:W-:Y:S02]  /*76e0*/  ISETP.NE.U32.AND P0, PT, R115, 0x1, PT ;  /* 0x000000017300780c */ /* 0x000fe40003f05070 */
[----:B------:R-:W-:Y:S02]  /*76f0*/  CS2R R50, SRZ ;  /* 0x0000000000327805 */ /* 0x000fe4000001ff00 */
[----:B------:R-:W-:Y:S02]  /*7700*/  CS2R R48, SRZ ;  /* 0x0000000000307805 */ /* 0x000fe4000001ff00 */
[----:B------:R-:W-:Y:S02]  /*7710*/  CS2R R58, SRZ ;  /* 0x00000000003a7805 */ /* 0x000fe4000001ff00 */
[----:B------:R-:W-:Y:S02]  /*7720*/  CS2R R56, SRZ ;  /* 0x0000000000387805 */ /* 0x000fe4000001ff00 */
[----:B------:R-:W-:Y:S02]  /*7730*/  CS2R R66, SRZ ;  /* 0x0000000000427805 */ /* 0x000fe4000001ff00 */
[----:B------:R-:W-:Y:S02]  /*7740*/  CS2R R64, SRZ ;  /* 0x0000000000407805 */ /* 0x000fe4000001ff00 */
[----:B------:R-:W-:Y:S02]  /*7750*/  CS2R R74, SRZ ;  /* 0x00000000004a7805 */ /* 0x000fe4000001ff00 */
[----:B------:R-:W-:Y:S01]  /*7760*/  CS2R R72, SRZ ;  /* 0x0000000000487805 */ /* 0x000fe2000001ff00 */
[----:B------:R-:W-:Y:S06]  /*7770*/  @P1 BRA `(.L_x_94) ;  /* 0x00000000000c1947 */ /* 0x000fec0003800000 */
[----:B------:R-:W-:Y:S04]  /*7780*/  SHF.L.U32 R5, R47, 0x1f, RZ ;  /* 0x0000001f2f057819 */ /* 0x000fe800000006ff */
[----:B------:R-:W1:Y:S02]  /*7790*/  SYNCS.PHASECHK.TRANS64.TRYWAIT P1, [R0+URZ+0x100], R5 ;  /* 0x00010005000075a7 */ /* 0x000e6400080211ff */
[----:B-1----:R-:W-:Y:S05]  /*77a0*/  @!P1 BRA `(.L_x_95) ;  /* 0x0000002800289947 */ /* 0x002fea0003800000 */
.L_x_94:
[----:B------:R-:W-:Y:S05]  /*77b0*/  BSYNC B0 ;  /* 0x0000000000007941 */ /* 0x000fea0003800000 */
.L_x_93:
[----:B------:R2:W4:Y:S01]  /*77c0*/  @P0 LDS.128 R48, [R112] ;  /* 0x0000000070300984 */ /* 0x0005220000000c00 */
[----:B------:R-:W-:Y:S03]  /*77d0*/  VIADD R116, R46, 0x1 ;  /* 0x000000012e747836 */ /* 0x000fe60000000000 */
[----:B------:R2:W2:Y:S04]  /*77e0*/  @P0 LDS.128 R56, [R111+0x10] ;  /* 0x000010006f380984 */ /* 0x0004a80000000c00 */
[----:B------:R2:W2:Y:S04]  /*77f0*/  @P0 LDS.128 R64, [R110+0x20] ;  /* 0x000020006e400984 */ /* 0x0004a80000000c00 */
[----:B------:R2:W2:Y:S01]  /*7800*/  @P0 LDS.128 R72, [R87+0x10] ;  /* 0x0000100057480984 */ /* 0x0004a20000000c00 */
[C---:B------:R-:W-:Y:S04]  /*7810*/  ISETP.NE.AND P0, PT, R116.reuse, 0x3, PT ;  /* 0x000000037400780c */ /* 0x040fe80003f05270 */
[----:B-1----:R-:W-:Y:S02]  /*7820*/  SEL R0, RZ, 0x1, P0 ;  /* 0x00000001ff007807 */ /* 0x002fe40000000000 */
[----:B------:R-:W-:Y:S02]  /*7830*/  SEL R116, R116, RZ, P0 ;  /* 0x000000ff74747207 */ /* 0x000fe40000000000 */
[----:B------:R-:W-:Y:S02]  /*7840*/  LOP3.LUT R47, R47, R0, RZ, 0x3c, !PT ;  /* 0x000000002f2f7212 */ /* 0x000fe400078e3cff */
.L_x_92:
[----:B------:R-:W-:Y:S05]  /*7850*/  BSYNC B1 ;  /* 0x0000000000017941 */ /* 0x000fea0003800000 */
.L_x_91:
[----:B------:R-:W-:Y:S04]  /*7860*/  SHF.R.U32.HI R0, RZ, 0x15, R39 ;  /* 0x00000015ff007819 */ /* 0x000fe80000011627 */
[----:B------:R-:W-:Y:S01]  /*7870*/  LOP3.LUT P0, RZ, R0, 0x3, R95, 0x48, !PT ;  /* 0x0000000300ff7812 */ /* 0x000fe2000780485f */
[----:B------:R-:W-:Y:S01]  /*7880*/  @!UPT UIADD3 URZ, UPT, UPT, URZ, URZ, URZ ;  /* 0x000000fffffff290 */ /* 0x000fe2000fffe0ff */
[----:B------:R-:W-:Y:S11]  /*7890*/  @P3 BRA `(.L_x_96) ;  /* 0x0000000000083947 */ /* 0x000ff60003800000 */
[----:B------:R-:W1:Y:S02]  /*78a0*/  SYNCS.PHASECHK.TRANS64.TRYWAIT P1, [R86+URZ+0x150], R3 ;  /* 0x00015003560075a7 */ /* 0x000e6400080211ff */
[----:B-1----:R-:W-:Y:S05]  /*78b0*/  @!P1 BRA `(.L_x_97) ;  /* 0x0000002400f89947 */ /* 0x002fea0003800000 */
.L_x_96:
[----:B------:R-:W-:Y:S05]  /*78c0*/  @!P0 BRA `(.L_x_98) ;  /* 0x0000000000408947 */ /* 0x000fea0003800000 */
[----:B------:R-:W1:Y:S01]  /*78d0*/  LDCU.64 UR8, c[0x4][0x70] ;  /* 0x01000e00ff0877ac */ /* 0x000e620008000a00 */
[----:B------:R-:W-:Y:S01]  /*78e0*/  MOV R3, 0x0 ;  /* 0x0000000000037802 */ /* 0x000fe20000000f00 */
[----:B------:R-:W-:Y:S02]  /*78f0*/  HFMA2 R12, -RZ, RZ, 0, 5.9604644775390625e-08 ;  /* 0x00000001ff0c7431 */ /* 0x000fe400000001ff */
[----:B------:R-:W-:Y:S02]  /*7900*/  IMAD.MOV.U32 R8, RZ, RZ, 0x192 ;  /* 0x00000192ff087424 */ /* 0x000fe400078e00ff */
[----:B------:R-:W-:Y:S01]  /*7910*/  IMAD.MOV.U32 R13, RZ, RZ, RZ ;  /* 0x000000ffff0d7224 */ /* 0x000fe200078e00ff */
[----:B------:R-:W5:Y:S01]  /*7920*/  LDCU.64 UR6, c[0x4][0x78] ;  /* 0x01000f00ff0677ac */ /* 0x000f620008000a00 */
[----:B------:R-:W2:Y:S01]  /*7930*/  LDC.64 R2, c[0x4][R3] ;  /* 0x0100000003027b82 */ /* 0x000ea20000000a00 */
[----:B------:R-:W3:Y:S01]  /*7940*/  LDCU.64 UR4, c[0x4][0x10] ;  /* 0x01000200ff0477ac */ /* 0x000ee20008000a00 */
[----:B-1----:R-:W-:Y:S01]  /*7950*/  MOV R5, UR9 ;  /* 0x0000000900057c02 */ /* 0x002fe20008000f00 */
[----:B------:R-:W-:Y:S01]  /*7960*/  IMAD.U32 R4, RZ, RZ, UR8 ;  /* 0x00000008ff047e24 */ /* 0x000fe2000f8e00ff */
[----:B-----5:R-:W-:Y:S01]  /*7970*/  MOV R7, UR7 ;  /* 0x0000000700077c02 */ /* 0x020fe20008000f00 */
[----:B------:R-:W-:Y:S01]  /*7980*/  IMAD.U32 R6, RZ, RZ, UR6 ;  /* 0x00000006ff067e24 */ /* 0x000fe2000f8e00ff */
[----:B---3--:R-:W-:Y:S01]  /*7990*/  MOV R11, UR5 ;  /* 0x00000005000b7c02 */ /* 0x008fe20008000f00 */
[----:B------:R-:W-:Y:S02]  /*79a0*/  IMAD.U32 R10, RZ, RZ, UR4 ;  /* 0x00000004ff0a7e24 */ /* 0x000fe4000f8e00ff */
[----:B------:R-:W-:Y:S07]  /*79b0*/  LEPC R20, `(.L_x_98) ;  /* 0x000000001014794e */ /* 0x000fee0000000000 */
[----:B--2-4-:R-:W-:Y:S05]  /*79c0*/  CALL.ABS.NOINC R2 ;  /* 0x0000000002007343 */ /* 0x014fea0003c00000 */
.L_x_98:
[C---:B----4-:R-:W-:Y:S01]  /*79d0*/  SHF.L.U32 R40, R48.reuse, 0x10, RZ ;  /* 0x0000001030287819 */ /* 0x050fe200000006ff */
[----:B------:R-:W-:Y:S05]  /*79e0*/  WARPSYNC.ALL ;  /* 0x0000000000007948 */ /* 0x000fea0003800000 */
[----:B------:R-:W-:Y:S01]  /*79f0*/  R2UR UR4, R39 ;  /* 0x00000000270472ca */ /* 0x000fe200000e0000 */
[----:B------:R-:W-:Y:S01]  /*7a00*/  BSSY.RECONVERGENT B0, `(.L_x_99) ;  /* 0x0000088000007945 */ /* 0x000fe20003800200 */
[----:B------:R-:W-:Y:S02]  /*7a10*/  LOP3.LUT R43, R48, 0xffff0000, RZ, 0xc0, !PT ;  /* 0xffff0000302b7812 */ /* 0x000fe400078ec0ff */
[----:B------:R-:W-:Y:S02]  /*7a20*/  SHF.L.U32 R42, R49, 0x10, RZ ;  /* 0x00000010312a7819 */ /* 0x000fe400000006ff */
[----:B------:R-:W-:Y:S02]  /*7a30*/  SHF.L.U32 R45, R51, 0x10, RZ ;  /* 0x00000010332d7819 */ /* 0x000fe400000006ff */
[----:B--2---:R-:W-:Y:S02]  /*7a40*/  LOP3.LUT R44, R75, 0xffff0000, RZ, 0xc0, !PT ;  /* 0xffff00004b2c7812 */ /* 0x004fe400078ec0ff */
[----:B------:R-:W-:Y:S02]  /*7a50*/  ISETP.NE.AND P1, PT, R93, RZ, PT ;  /* 0x000000ff5d00720c */ /* 0x000fe40003f25270 */
[----:B------:R-:W-:Y:S01]  /*7a60*/  IADD3 R46, PT, PT, R46, 0x1, RZ ;  /* 0x000000012e2e7810 */ /* 0x000fe20007ffe0ff */
[----:B------:R-:W3:Y:S02]  /*7a70*/  LDTM.x32 R4, tmem[UR4] ;  /* 0x00000004000479ee */ /* 0x000ee400082c0000 */
[C---:B---3--:R-:W-:Y:S01]  /*7a80*/  FMUL R0, R38.reuse, R4 ;  /* 0x0000000426007220 */ /* 0x048fe20000400000 */
[C---:B------:R-:W-:Y:S01]  /*7a90*/  FMUL R2, R38.reuse, R5 ;  /* 0x0000000526027220 */ /* 0x040fe20000400000 */
[C---:B------:R-:W-:Y:S01]  /*7aa0*/  FMUL R3, R38.reuse, R6 ;  /* 0x0000000626037220 */ /* 0x040fe20000400000 */
[----:B------:R-:W-:Y:S01]  /*7ab0*/  FMUL R7, R38, R7 ;  /* 0x0000000726077220 */ /* 0x000fe20000400000 */
[----:B------:R-:W-:Y:S01]  /*7ac0*/  FFMA R0, R41, R40, R0 ;  /* 0x0000002829007223 */ /* 0x000fe20000000000 */
[----:B------:R-:W-:Y:S01]  /*7ad0*/  LOP3.LUT R40, R49, 0xffff0000, RZ, 0xc0, !PT ;  /* 0xffff000031287812 */ /* 0x000fe200078ec0ff */
[C---:B------:R-:W-:Y:S01]  /*7ae0*/  FFMA R2, R41.reuse, R43, R2 ;  /* 0x0000002b29027223 */ /* 0x040fe20000000002 */
[C---:B------:R-:W-:Y:S01]  /*7af0*/  SHF.L.U32 R43, R50.reuse, 0x10, RZ ;  /* 0x00000010322b7819 */ /* 0x040fe200000006ff */
[C---:B------:R-:W-:Y:S01]  /*7b00*/  FFMA R3, R41.reuse, R42, R3 ;  /* 0x0000002a29037223 */ /* 0x040fe20000000003 */
[----:B------:R-:W-:Y:S01]  /*7b10*/  LOP3.LUT R42, R50, 0xffff0000, RZ, 0xc0, !PT ;  /* 0xffff0000322a7812 */ /* 0x000fe200078ec0ff */
[----:B------:R-:W-:Y:S01]  /*7b20*/  FMUL R4, R38, R8 ;  /* 0x0000000826047220 */ /* 0x000fe20000400000 */
[----:B------:R-:W-:Y:S01]  /*7b30*/  F2FP.BF16.F32.PACK_AB R52, R2, R0 ;  /* 0x000000000234723e */ /* 0x000fe200000010ff */
[----:B------:R-:W-:Y:S01]  /*7b40*/  FFMA R7, R41, R40, R7 ;  /* 0x0000002829077223 */ /* 0x000fe20000000007 */
[----:B------:R-:W-:Y:S01]  /*7b50*/  LOP3.LUT R40, R51, 0xffff0000, RZ, 0xc0, !PT ;  /* 0xffff000033287812 */ /* 0x000fe200078ec0ff */
[C---:B------:R-:W-:Y:S01]  /*7b60*/  FMUL R5, R38.reuse, R9 ;  /* 0x0000000926057220 */ /* 0x040fe20000400000 */
[C---:B------:R-:W-:Y:S01]  /*7b70*/  FMUL R6, R38.reuse, R10 ;  /* 0x0000000a26067220 */ /* 0x040fe20000400000 */
[----:B------:R-:W-:Y:S01]  /*7b80*/  FMUL R11, R38, R11 ;  /* 0x0000000b260b7220 */ /* 0x000fe20000400000 */
[----:B------:R-:W-:Y:S01]  /*7b90*/  F2FP.BF16.F32.PACK_AB R53, R7, R3 ;  /* 0x000000030735723e */ /* 0x000fe200000010ff */
[C---:B------:R-:W-:Y:S01]  /*7ba0*/  FFMA R4, R41.reuse, R43, R4 ;  /* 0x0000002b29047223 */ /* 0x040fe20000000004 */
[C---:B------:R-:W-:Y:S01]  /*7bb0*/  SHF.L.U32 R43, R56.reuse, 0x10, RZ ;  /* 0x00000010382b7819 */ /* 0x040fe200000006ff */
[----:B------:R-:W-:Y:S01]  /*7bc0*/  FFMA R5, R41, R42, R5 ;  /* 0x0000002a29057223 */ /* 0x000fe20000000005 */
[----:B------:R-:W-:Y:S01]  /*7bd0*/  LOP3.LUT R42, R57, 0xffff0000, RZ, 0xc0, !PT ;  /* 0xffff0000392a7812 */ /* 0x000fe200078ec0ff */
[----:B------:R-:W-:Y:S01]  /*7be0*/  FFMA R6, R41, R45, R6 ;  /* 0x0000002d29067223 */ /* 0x000fe20000000006 */
[----:B------:R-:W-:Y:S01]  /*7bf0*/  SHF.L.U32 R45, R57, 0x10, RZ ;  /* 0x00000010392d7819 */ /* 0x000fe200000006ff */
[----:B------:R-:W-:Y:S01]  /*7c00*/  FFMA R11, R41, R40, R11 ;  /* 0x00000028290b7223 */ /* 0x000fe2000000000b */
[----:B------:R-:W-:Y:S01]  /*7c10*/  LOP3.LUT R40, R56, 0xffff0000, RZ, 0xc0, !PT ;  /* 0xffff000038287812 */ /* 0x000fe200078ec0ff */
[C---:B------:R-:W-:Y:S01]  /*7c20*/  FMUL R8, R38.reuse, R12 ;  /* 0x0000000c26087220 */ /* 0x040fe20000400000 */
[----:B------:R-:W-:Y:S01]  /*7c30*/  F2FP.BF16.F32.PACK_AB R54, R5, R4 ;  /* 0x000000040536723e */ /* 0x000fe200000010ff */
[C---:B------:R-:W-:Y:S01]  /*7c40*/  FMUL R9, R38.reuse, R13 ;  /* 0x0000000d26097220 */ /* 0x040fe20000400000 */
[----:B------:R-:W-:Y:S01]  /*7c50*/  F2FP.BF16.F32.PACK_AB R55, R11, R6 ;  /* 0x000000060b37723e */ /* 0x000fe200000010ff */
[C---:B------:R-:W-:Y:S01]  /*7c60*/  FMUL R10, R38.reuse, R14 ;  /* 0x0000000e260a7220 */ /* 0x040fe20000400000 */
[----:B------:R-:W-:Y:S01]  /*7c70*/  FMUL R15, R38, R15 ;  /* 0x0000000f260f7220 */ /* 0x000fe20000400000 */
[----:B------:R-:W-:Y:S01]  /*7c80*/  FFMA R8, R41, R43, R8 ;  /* 0x0000002b29087223 */ /* 0x000fe20000000008 */
[----:B------:R-:W-:Y:S01]  /*7c90*/  SHF.L.U32 R43, R59, 0x10, RZ ;  /* 0x000000103b2b7819 */ /* 0x000fe200000006ff */
[C---:B------:R-:W-:Y:S01]  /*7ca0*/  FFMA R9, R41.reuse, R40, R9 ;  /* 0x0000002829097223 */ /* 0x040fe20000000009 */
[C---:B------:R-:W-:Y:S01]  /*7cb0*/  SHF.L.U32 R40, R58.reuse, 0x10, RZ ;  /* 0x000000103a287819 */ /* 0x040fe200000006ff */
        /* <DEDUP_REMOVED lines=8> */
[----:B------:R-:W-:Y:S01]  /*7d40*/  FMUL R14, R38, R18 ;  /* 0x00000012260e7220 */ /* 0x000fe20000400000 */
[----:B------:R-:W-:Y:S01]  /*7d50*/  FFMA R12, R41, R40, R12 ;  /* 0x00000028290c7223 */ /* 0x000fe2000000000c */
[----:B------:R-:W-:Y:S01]  /*7d60*/  LOP3.LUT R40, R59, 0xffff0000, RZ, 0xc0, !PT ;  /* 0xffff00003b287812 */ /* 0x000fe200078ec0ff */
[C---:B------:R-:W-:Y:S01]  /*7d70*/  FFMA R13, R41.reuse, R42, R13 ;  /* 0x0000002a290d7223 */ /* 0x040fe2000000000d */
[----:B------:R-:W-:Y:S01]  /*7d80*/  LOP3.LUT R42, R64, 0xffff0000, RZ, 0xc0, !PT ;  /* 0xffff0000402a7812 */ /* 0x000fe200078ec0ff */
[----:B------:R-:W-:Y:S01]  /*7d90*/  FMUL R19, R38, R19 ;  /* 0x0000001326137220 */ /* 0x000fe20000400000 */
[----:B------:R-:W-:Y:S01]  /*7da0*/  FFMA R14, R41, R43, R14 ;  /* 0x0000002b290e7223 */ /* 0x000fe2000000000e */
[----:B------:R-:W-:Y:S01]  /*7db0*/  SHF.L.U32 R43, R64, 0x10, RZ ;  /* 0x00000010402b7819 */ /* 0x000fe200000006ff */
[----:B------:R1:W-:Y:S01]  /*7dc0*/  STS.128 [R112], R52 ;  /* 0x0000003470007388 */ /* 0x0003e20000000c00 */
[----:B------:R-:W-:Y:S01]  /*7dd0*/  F2FP.BF16.F32.PACK_AB R62, R13, R12 ;  /* 0x0000000c0d3e723e */ /* 0x000fe200000010ff */
[C---:B------:R-:W-:Y:S01]  /*7de0*/  FMUL R16, R38.reuse, R20 ;  /* 0x0000001426107220 */ /* 0x040fe20000400000 */
        /* <DEDUP_REMOVED lines=8> */
[C---:B------:R-:W-:Y:S01]  /*7e70*/  FFMA R17, R41.reuse, R42, R17 ;  /* 0x0000002a29117223 */ /* 0x040fe20000000011 */
[----:B------:R-:W-:Y:S01]  /*7e80*/  FFMA R18, R41, R45, R18 ;  /* 0x0000002d29127223 */ /* 0x000fe20000000012 */
[----:B------:R1:W-:Y:S01]  /*7e90*/  STS.128 [R111+0x10], R60 ;  /* 0x0000103c6f007388 */ /* 0x0003e20000000c00 */
[----:B------:R-:W-:Y:S01]  /*7ea0*/  SHF.L.U32 R45, R67, 0x10, RZ ;  /* 0x00000010432d7819 */ /* 0x000fe200000006ff */
[----:B------:R-:W-:Y:S01]  /*7eb0*/  FFMA R23, R41, R40, R23 ;  /* 0x0000002829177223 */ /* 0x000fe20000000017 */
[----:B------:R-:W-:Y:S01]  /*7ec0*/  LOP3.LUT R40, R66, 0xffff0000, RZ, 0xc0, !PT ;  /* 0xffff000042287812 */ /* 0x000fe200078ec0ff */
[C---:B------:R-:W-:Y:S01]  /*7ed0*/  FMUL R20, R38.reuse, R24 ;  /* 0x0000001826147220 */ /* 0x040fe20000400000 */
[----:B------:R-:W-:Y:S01]  /*7ee0*/  LOP3.LUT R42, R67, 0xffff0000, RZ, 0xc0, !PT ;  /* 0xffff0000432a7812 */ /* 0x000fe200078ec0ff */
[C---:B------:R-:W-:Y:S01]  /*7ef0*/  FMUL R21, R38.reuse, R25 ;  /* 0x0000001926157220 */ /* 0x040fe20000400000 */
[----:B------:R-:W-:Y:S01]  /*7f00*/  F2FP.BF16.F32.PACK_AB R68, R17, R16 ;  /* 0x000000101144723e */ /* 0x000fe200000010ff */
[C---:B------:R-:W-:Y:S01]  /*7f10*/  FMUL R22, R38.reuse, R26 ;  /* 0x0000001a26167220 */ /* 0x040fe20000400000 */
[----:B------:R-:W-:Y:S01]  /*7f20*/  FMUL R27, R38, R27 ;  /* 0x0000001b261b7220 */ /* 0x000fe20000400000 */
[C---:B------:R-:W-:Y:S01]  /*7f30*/  FFMA R20, R41.reuse, R43, R20 ;  /* 0x0000002b29147223 */ /* 0x040fe20000000014 */
[C---:B------:R-:W-:Y:S01]  /*7f40*/  FFMA R21, R41.reuse, R40, R21 ;  /* 0x0000002829157223 */ /* 0x040fe20000000015 */
[C---:B------:R-:W-:Y:S01]  /*7f50*/  FFMA R22, R41.reuse, R45, R22 ;  /* 0x0000002d29167223 */ /* 0x040fe20000000016 */
[----:B------:R-:W-:Y:S01]  /*7f60*/  FFMA R27, R41, R42, R27 ;  /* 0x0000002a291b7223 */ /* 0x000fe2000000001b */
[----:B------:R-:W-:Y:S01]  /*7f70*/  SHF.L.U32 R40, R72, 0x10, RZ ;  /* 0x0000001048287819 */ /* 0x000fe200000006ff */
[----:B------:R-:W-:Y:S01]  /*7f80*/  FMUL R24, R38, R28 ;  /* 0x0000001c26187220 */ /* 0x000fe20000400000 */
[----:B------:R-:W-:Y:S01]  /*7f90*/  LOP3.LUT R42, R72, 0xffff0000, RZ, 0xc0, !PT ;  /* 0xffff0000482a7812 */ /* 0x000fe200078ec0ff */
[C---:B------:R-:W-:Y:S01]  /*7fa0*/  FMUL R25, R38.reuse, R29 ;  /* 0x0000001d26197220 */ /* 0x040fe20000400000 */
[----:B------:R-:W-:Y:S01]  /*7fb0*/  SHF.L.U32 R43, R73, 0x10, RZ ;  /* 0x00000010492b7819 */ /* 0x000fe200000006ff */
[C---:B------:R-:W-:Y:S01]  /*7fc0*/  FMUL R26, R38.reuse, R30 ;  /* 0x0000001e261a7220 */ /* 0x040fe20000400000 */
[C---:B------:R-:W-:Y:S01]  /*7fd0*/  FFMA R24, R41.reuse, R40, R24 ;  /* 0x0000002829187223 */ /* 0x040fe20000000018 */
[----:B------:R-:W-:Y:S01]  /*7fe0*/  FFMA R25, R41, R42, R25 ;  /* 0x0000002a29197223 */ /* 0x000fe20000000019 */
[----:B------:R-:W-:Y:S01]  /*7ff0*/  LOP3.LUT R40, R73, 0xffff0000, RZ, 0xc0, !PT ;  /* 0xffff000049287812 */ /* 0x000fe200078ec0ff */
[----:B------:R-:W-:Y:S01]  /*8000*/  FFMA R26, R41, R43, R26 ;  /* 0x0000002b291a7223 */ /* 0x000fe2000000001a */
[----:B------:R-:W-:Y:S01]  /*8010*/  FMUL R31, R38, R31 ;  /* 0x0000001f261f7220 */ /* 0x000fe20000400000 */
[----:B------:R-:W-:Y:S01]  /*8020*/  SHF.L.U32 R43, R74, 0x10, RZ ;  /* 0x000000104a2b7819 */ /* 0x000fe200000006ff */
[----:B------:R-:W-:Y:S01]  /*8030*/  FMUL R28, R38, R32 ;  /* 0x00000020261c7220 */ /* 0x000fe20000400000 */
[----:B------:R-:W-:Y:S01]  /*8040*/  LOP3.LUT R42, R74, 0xffff0000, RZ, 0xc0, !PT ;  /* 0xffff00004a2a7812 */ /* 0x000fe200078ec0ff */
[C---:B------:R-:W-:Y:S01]  /*8050*/  FMUL R29, R38.reuse, R33 ;  /* 0x00000021261d7220 */ /* 0x040fe20000400000 */
[----:B------:R-:W-:Y:S01]  /*8060*/  SHF.L.U32 R45, R75, 0x10, RZ ;  /* 0x000000104b2d7819 */ /* 0x000fe200000006ff */
[C---:B------:R-:W-:Y:S01]  /*8070*/  FMUL R30, R38.reuse, R34 ;  /* 0x00000022261e7220 */ /* 0x040fe20000400000 */
[----:B------:R-:W-:Y:S01]  /*8080*/  FFMA R31, R41, R40, R31 ;  /* 0x00000028291f7223 */ /* 0x000fe2000000001f */
[----:B------:R-:W-:Y:S01]  /*8090*/  FMUL R35, R38, R35 ;  /* 0x0000002326237220 */ /* 0x000fe20000400000 */
[----:B------:R-:W-:Y:S01]  /*80a0*/  F2FP.BF16.F32.PACK_AB R69, R23, R18 ;  /* 0x000000121745723e */ /* 0x000fe200000010ff */
[----:B------:R-:W-:Y:S01]  /*80b0*/  FFMA R28, R41, R43, R28 ;  /* 0x0000002b291c7223 */ /* 0x000fe2000000001c */
[----:B------:R-:W-:Y:S01]  /*80c0*/  F2FP.BF16.F32.PACK_AB R70, R21, R20 ;  /* 0x000000141546723e */ /* 0x000fe200000010ff */
[----:B------:R-:W-:Y:S01]  /*80d0*/  FFMA R29, R41, R42, R29 ;  /* 0x0000002a291d7223 */ /* 0x000fe2000000001d */
[----:B------:R-:W-:Y:S01]  /*80e0*/  F2FP.BF16.F32.PACK_AB R71, R27, R22 ;  /* 0x000000161b47723e */ /* 0x000fe200000010ff */
[C---:B------:R-:W-:Y:S01]  /*80f0*/  FFMA R30, R41.reuse, R45, R30 ;  /* 0x0000002d291e7223 */ /* 0x040fe2000000001e */
[----:B------:R-:W-:Y:S01]  /*8100*/  FFMA R35, R41, R44, R35 ;  /* 0x0000002c29237223 */ /* 0x000fe20000000023 */
[----:B------:R-:W-:Y:S02]  /*8110*/  F2FP.BF16.F32.PACK_AB R104, R25, R24 ;  /* 0x000000181968723e */ /* 0x000fe400000010ff */
[----:B------:R1:W-:Y:S01]  /*8120*/  STS.128 [R110+0x20], R68 ;  /* 0x000020446e007388 */ /* 0x0003e20000000c00 */
[----:B------:R-:W-:Y:S02]  /*8130*/  F2FP.BF16.F32.PACK_AB R105, R31, R26 ;  /* 0x0000001a1f69723e */ /* 0x000fe400000010ff */
[----:B------:R-:W-:Y:S02]  /*8140*/  F2FP.BF16.F32.PACK_AB R106, R29, R28 ;  /* 0x0000001c1d6a723e */ /* 0x000fe400000010ff */
[----:B------:R-:W-:Y:S05]  /*8150*/  F2FP.BF16.F32.PACK_AB R107, R35, R30 ;  /* 0x0000001e236b723e */ /* 0x000fea00000010ff */
[----:B------:R1:W-:Y:S01]  /*8160*/  STS.128 [R87+0x10], R104 ;  /* 0x0000106857007388 */ /* 0x0003e20000000c00 */
[----:B------:R-:W-:Y:S01]  /*8170*/  @!PT LDS RZ, [RZ] ;  /* 0x00000000fffff984 */ /* 0x000fe20000000800 */
[----:B------:R-:W-:Y:S01]  /*8180*/  @!PT LDS RZ, [RZ] ;  /* 0x00000000fffff984 */ /* 0x000fe20000000800 */
[----:B------:R-:W-:Y:S01]  /*8190*/  @!PT LDS RZ, [RZ] ;  /* 0x00000000fffff984 */ /* 0x000fe20000000800 */
[----:B------:R-:W-:Y:S01]  /*81a0*/  @!PT LDS RZ, [RZ] ;  /* 0x00000000fffff984 */ /* 0x000fe20000000800 */
[----:B------:R2:W-:Y:S07]  /*81b0*/  MEMBAR.ALL.CTA ;  /* 0x0000000000007992 */ /* 0x0005ee0000008000 */
[----:B--2---:R-:W2:Y:S02]  /*81c0*/  FENCE.VIEW.ASYNC.S ;  /* 0x00000000000073c6 */ /* 0x004ea40000000000 */
[----:B--2---:R-:W-:Y:S06]  /*81d0*/  BAR.SYNC.DEFER_BLOCKING 0x1, 0x80 ;  /* 0x0042000000007b1d */ /* 0x004fec0000010000 */
[----:B------:R-:W-:Y:S05]  /*81e0*/  @P1 BRA `(.L_x_100) ;  /* 0x0000000000241947 */ /* 0x000fea0003800000 */
[----:B------:R-:W2:Y:S01]  /*81f0*/  LDCU.64 UR6, c[0x0][0x348] ;  /* 0x00006900ff0677ac */ /* 0x000ea20008000a00 */
[----:B------:R-:W-:Y:S01]  /*8200*/  R2UR UR5, R114 ;  /* 0x00000000720572ca */ /* 0x000fe200000e0000 */
[----:B------:R-:W-:Y:S11]  /*8210*/  UMOV UR41, UR52 ;  /* 0x0000003400297c82 */ /* 0x000ff60008000000 */
[----:B------:R-:W-:Y:S01]  /*8220*/  @!UPT UIADD3 URZ, UPT, UPT, URZ, URZ, URZ ;  /* 0x000000fffffff290 */ /* 0x000fe2000fffe0ff */
[----:B------:R-:W-:Y:S02]  /*8230*/  UIADD3 UR40, UPT, UPT, UR51, 0x200, UR5 ;  /* 0x0000020033287890 */ /* 0x000fe4000fffe005 */
[----:B--2---:R-:W-:Y:S04]  /*8240*/  UIADD3 UR4, UP0, UPT, UR6, 0x780, URZ ;  /* 0x0000078006047890 */ /* 0x004fe8000ff1e0ff */
[----:B------:R-:W-:Y:S09]  /*8250*/  UIADD3.X UR5, UPT, UPT, URZ, UR7, URZ, UP0, !UPT ;  /* 0x00000007ff057290 */ /* 0x000ff200087fe4ff */
[----:B------:R2:W-:Y:S02]  /*8260*/  UTMASTG.5D [UR40], [UR4] ;  /* 0x00000028040073b5 */ /* 0x0005e40008020000 */
[----:B--2---:R0:W-:Y:S02]  /*8270*/  UTMACMDFLUSH ;  /* 0x00000000000079b7 */ /* 0x0041e40000000000 */
.L_x_100:
[----:B------:R-:W-:Y:S05]  /*8280*/  BSYNC.RECONVERGENT B0 ;  /* 0x0000000000007941 */ /* 0x000fea0003800200 */
.L_x_99:
[----:B------:R-:W-:Y:S01]  /*8290*/  R2UR UR49, R46 ;  /* 0x000000002e3172ca */ /* 0x000fe200000e0000 */
[----:B------:R-:W-:Y:S01]  /*82a0*/  BSSY.RECONVERGENT B0, `(.L_x_101) ;  /* 0x0000007000007945 */ /* 0x000fe20003800200 */
[----:B------:R-:W-:Y:S04]  /*82b0*/  ISETP.NE.AND P2, PT, R98, RZ, PT ;  /* 0x000000ff6200720c */ /* 0x000fe80003f45270 */
[----:B------:R-:W-:Y:S07]  /*82c0*/  ISETP.NE.U32.OR P0, PT, R109, 0x1, !P2 ;  /* 0x000000016d00780c */ /* 0x000fee0005705470 */
[----:B------:R-:W-:Y:S04]  /*82d0*/  UISETP.NE.AND UP0, UPT, UR49, 0x3, UPT ;  /* 0x000000033100788c */ /* 0x000fe8000bf05270 */
[----:B------:R-:W-:Y:S01]  /*82e0*/  USEL UR50, UR49, URZ, UP0 ;  /* 0x000000ff31327287 */ /* 0x000fe20008000000 */
[----:B------:R-:W-:Y:S11]  /*82f0*/  @P1 BRA `(.L_x_102) ;  /* 0x0000000000041947 */ /* 0x000ff60003800000 */
[----:B------:R-:W-:Y:S04]  /*8300*/  DEPBAR.LE SB0, 0x1 ;  /* 0x000080400000791a */ /* 0x000fe80000000000 */
.L_x_102:
[----:B------:R-:W-:Y:S05]  /*8310*/  BSYNC.RECONVERGENT B0 ;  /* 0x0000000000007941 */ /* 0x000fea0003800200 */
.L_x_101:
[----:B------:R-:W-:Y:S01]  /*8320*/  BAR.SYNC.DEFER_BLOCKING 0x1, 0x80 ;  /* 0x0042000000007b1d */ /* 0x000fe20000010000 */
[----:B------:R-:W-:Y:S01]  /*8330*/  LEA R3, R116, UR51, 0x3 ;  /* 0x0000003374037c11 */ /* 0x000fe2000f8e18ff */
[----:B------:R-:W-:Y:S01]  /*8340*/  UISETP.NE.AND UP0, UPT, UR54, URZ, UPT ;  /* 0x000000ff3600728c */ /* 0x000fe2000bf05270 */
[----:B------:R-:W-:Y:S08]  /*8350*/  @P0 SHF.L.U32 R4, R47, 0x1f, RZ ;  /* 0x0000001f2f040819 */ /* 0x000ff000000006ff */
[----:B------:R-:W-:Y:S05]  /*8360*/  BRA.U !UP0, `(.L_x_103) ;  /* 0x0000000108307547 */ /* 0x000fea000b800000 */
[----:B------:R-:W-:Y:S01]  /*8370*/  ISETP.NE.U32.OR P1, PT, R109, 0x1, !P2 ;  /* 0x000000016d00780c */ /* 0x000fe20005725470 */
[----:B------:R-:W2:Y:S01]  /*8380*/  S2R R0, SR_CgaCtaId ;  /* 0x0000000000007919 */ /* 0x000ea20000008800 */
[----:B------:R-:W-:Y:S11]  /*8390*/  IMAD.U32 R2, RZ, RZ, UR55 ;  /* 0x00000037ff027e24 */ /* 0x000ff6000f8e00ff */
[C---:B------:R-:W-:Y:S01]  /*83a0*/  @P1 LEA R5, R2.reuse, UR51, 0x3 ;  /* 0x0000003302051c11 */ /* 0x040fe2000f8e18ff */
[----:B------:R-:W-:Y:S04]  /*83b0*/  VIADD R2, R2, 0x1 ;  /* 0x0000000102027836 */ /* 0x000fe80000000000 */
[----:B------:R-:W-:Y:S05]  /*83c0*/  @P1 VIADD R5, R5, 0x118 ;  /* 0x0000011805051836 */ /* 0x000fea0000000000 */
[----:B--2---:R-:W-:Y:S04]  /*83d0*/  @P1 PRMT R0, R0, 0x654, R5 ;  /* 0x0000065400001816 */ /* 0x004fe80000000005 */
[----:B------:R2:W-:Y:S01]  /*83e0*/  @P1 SYNCS.ARRIVE.TRANS64.RED.A1T0 RZ, [R0+URZ], RZ ;  /* 0x000000ff00ff19a7 */ /* 0x0005e200081004ff */
[C---:B------:R-:W-:Y:S04]  /*83f0*/  ISETP.NE.AND P1, PT, R2.reuse, 0x3, PT ;  /* 0x000000030200780c */ /* 0x040fe80003f25270 */
[----:B------:R-:W-:Y:S04]  /*8400*/  SEL R2, R2, RZ, P1 ;  /* 0x000000ff02027207 */ /* 0x000fe80000800000 */
[----:B------:R-:W-:Y:S11]  /*8410*/  R2UR UR55, R2 ;  /* 0x00000000023772ca */ /* 0x000ff600000e0000 */
[----:B------:R-:W-:Y:S04]  /*8420*/  @!UPT UIADD3 URZ, UPT, UPT, URZ, URZ, URZ ;  /* 0x000000fffffff290 */ /* 0x000fe8000fffe0ff */
.L_x_103:
[----:B------:R-:W3:Y:S01]  /*8430*/  @P0 SYNCS.PHASECHK.TRANS64.TRYWAIT P1, [R3+URZ+0x100], R4 ;  /* 0x00010004030005a7 */ /* 0x000ee200080211ff */
[----:B------:R-:W-:Y:S01]  /*8440*/  BSSY B1, `(.L_x_104) ;  /* 0x0000013000017945 */ /* 0x000fe20003800000 */
[----:B---3--:R-:W-:Y:S03]  /*8450*/  @P0 SEL R113, RZ, 0x1, !P1 ;  /* 0x00000001ff710807 */ /* 0x008fe60004800000 */
[----:B------:R-:W-:Y:S05]  /*8460*/  @!P0 BRA `(.L_x_105) ;  /* 0x0000000000408947 */ /* 0x000fea0003800000 */
[----:B------:R-:W-:Y:S01]  /*8470*/  ISETP.NE.U32.AND P0, PT, R115, 0x1, PT ;  /* 0x000000017300780c */ /* 0x000fe20003f05070 */
[----:B------:R-:W-:Y:S01]  /*8480*/  BSSY B0, `(.L_x_106) ;  /* 0x000000a000007945 */ /* 0x000fe20003800000 */
[----:B------:R-:W-:Y:S11]  /*8490*/  ISETP.NE.AND P1, PT, R113, RZ, PT ;  /* 0x000000ff7100720c */ /* 0x000ff60003f25270 */
[----:B------:R-:W-:Y:S04]  /*84a0*/  @P0 IMAD R116, R116, 0x2000, R103 ;  /* 0x0000200074740824 */ /* 0x000fe800078e0267 */
[----:B------:R-:W-:Y:S01]  /*84b0*/  @P0 IMAD.IADD R5, R85, 0x1, R116 ;  /* 0x0000000155050824 */ /* 0x000fe200078e0274 */
[----:B------:R-:W-:Y:S03]  /*84c0*/  @P0 IADD3 R2, PT, PT, R84, R116, RZ ;  /* 0x0000007454020210 */ /* 0x000fe60007ffe0ff */
[----:B--2---:R-:W-:Y:S01]  /*84d0*/  @P0 IMAD.IADD R0, R102, 0x1, R5 ;  /* 0x0000000166000824 */ /* 0x004fe200078e0205 */
[----:B------:R-:W-:Y:S06]  /*84e0*/  @P1 BRA `(.L_x_107) ;  /* 0x00000000000c1947 */ /* 0x000fec0003800000 */
[----:B------:R-:W-:Y:S04]  /*84f0*/  SHF.L.U32 R4, R47, 0x1f, RZ ;  /* 0x0000001f2f047819 */ /* 0x000fe800000006ff */
[----:B------:R-:W2:Y:S02]  /*8500*/  SYNCS.PHASECHK.TRANS64.TRYWAIT P1, [R3+URZ+0x100], R4 ;  /* 0x00010004030075a7 */ /* 0x000ea400080211ff */
[----:B--2---:R-:W-:Y:S05]  /*8510*/  @!P1 BRA `(.L_x_108) ;  /* 0x0000001800f49947 */ /* 0x004fea0003800000 */
.L_x_107:
[----:B------:R-:W-:Y:S05]  /*8520*/  BSYNC B0 ;  /* 0x0000000000007941 */ /* 0x000fea0003800000 */
.L_x_106:
[----:B------:R3:W4:Y:S04]  /*8530*/  @P0 LDS.128 R48, [R116] ;  /* 0x0000000074300984 */ /* 0x0007280000000c00 */
[----:B------:R3:W1:Y:S04]  /*8540*/  @P0 LDS.128 R64, [R2+0x20] ;  /* 0x0000200002400984 */ /* 0x0006680000000c00 */
[----:B------:R3:W1:Y:S04]  /*8550*/  @P0 LDS.128 R56, [R5+0x10] ;  /* 0x0000100005380984 */ /* 0x0006680000000c00 */
[----:B------:R3:W1:Y:S02]  /*8560*/  @P0 LDS.128 R72, [R0+0x10] ;  /* 0x0000100000480984 */ /* 0x0006640000000c00 */
.L_x_105:
[----:B------:R-:W-:Y:S05]  /*8570*/  BSYNC B1 ;  /* 0x0000000000017941 */ /* 0x000fea0003800000 */
.L_x_104:
[----:B--23--:R-:W-:Y:S05]  /*8580*/  VIADD R0, R39, 0x20 ;  /* 0x0000002027007836 */ /* 0x00cfea0000000000 */
[----:B------:R-:W-:Y:S04]  /*8590*/  SHF.R.U32.HI R0, RZ, 0x15, R0 ;  /* 0x00000015ff007819 */ /* 0x000fe80000011600 */
[----:B------:R-:W-:Y:S11]  /*85a0*/  LOP3.LUT P0, RZ, R0, 0x3, R95, 0x48, !PT ;  /* 0x0000000300ff7812 */ /* 0x000ff6000780485f */
[----:B------:R-:W-:Y:S02]  /*85b0*/  @!UPT UIADD3 URZ, UPT, UPT, URZ, URZ, URZ ;  /* 0x000000fffffff290 */ /* 0x000fe4000fffe0ff */
[----:B------:R-:W-:Y:S05]  /*85c0*/  @!P0 BRA `(.L_x_109) ;  /* 0x0000000000408947 */ /* 0x000fea0003800000 */
[----:B------:R-:W2:Y:S01]  /*85d0*/  LDCU.64 UR8, c[0x4][0x70] ;  /* 0x01000e00ff0877ac */ /* 0x000ea20008000a00 */
[----:B------:R-:W-:Y:S01]  /*85e0*/  MOV R3, 0x0 ;  /* 0x0000000000037802 */ /* 0x000fe20000000f00 */
[----:B------:R-:W-:Y:S02]  /*85f0*/  HFMA2 R12, -RZ, RZ, 0, 5.9604644775390625e-08 ;  /* 0x00000001ff0c7431 */ /* 0x000fe400000001ff */
[----:B------:R-:W-:Y:S02]  /*8600*/  IMAD.MOV.U32 R8, RZ, RZ, 0x192 ;  /* 0x00000192ff087424 */ /* 0x000fe400078e00ff */
[----:B------:R-:W-:Y:S01]  /*8610*/  IMAD.MOV.U32 R13, RZ, RZ, RZ ;  /* 0x000000ffff0d7224 */ /* 0x000fe200078e00ff */
[----:B------:R-:W3:Y:S01]  /*8620*/  LDCU.64 UR6, c[0x4][0x78] ;  /* 0x01000f00ff0677ac */ /* 0x000ee20008000a00 */
[----:B------:R-:W1:Y:S01]  /*8630*/  LDC.64 R2, c[0x4][R3] ;  /* 0x0100000003027b82 */ /* 0x000e620000000a00 */
[----:B------:R-:W5:Y:S01]  /*8640*/  LDCU.64 UR4, c[0x4][0x10] ;  /* 0x01000200ff0477ac */ /* 0x000f620008000a00 */
[----:B--2---:R-:W-:Y:S01]  /*8650*/  MOV R5, UR9 ;  /* 0x0000000900057c02 */ /* 0x004fe20008000f00 */
[----:B------:R-:W-:Y:S01]  /*8660*/  IMAD.U32 R4, RZ, RZ, UR8 ;  /* 0x00000008ff047e24 */ /* 0x000fe2000f8e00ff */
[----:B---3--:R-:W-:Y:S01]  /*8670*/  MOV R7, UR7 ;  /* 0x0000000700077c02 */ /* 0x008fe20008000f00 */
[----:B------:R-:W-:Y:S01]  /*8680*/  IMAD.U32 R6, RZ, RZ, UR6 ;  /* 0x00000006ff067e24 */ /* 0x000fe2000f8e00ff */
[----:B-----5:R-:W-:Y:S01]  /*8690*/  MOV R11, UR5 ;  /* 0x00000005000b7c02 */ /* 0x020fe20008000f00 */
[----:B------:R-:W-:Y:S02]  /*86a0*/  IMAD.U32 R10, RZ, RZ, UR4 ;  /* 0x00000004ff0a7e24 */ /* 0x000fe4000f8e00ff */
[----:B------:R-:W-:Y:S07]  /*86b0*/  LEPC R20, `(.L_x_109) ;  /* 0x000000001014794e */ /* 0x000fee0000000000 */
[----:B-1--4-:R-:W-:Y:S05]  /*86c0*/  CALL.ABS.NOINC R2 ;  /* 0x0000000002007343 */ /* 0x012fea0003c00000 */
.L_x_109:
[----:B------:R-:W-:Y:S01]  /*86d0*/  ISETP.NE.AND P0, PT, R93, RZ, PT ;  /* 0x000000ff5d00720c */ /* 0x000fe20003f05270 */
[----:B------:R-:W-:Y:S05]  /*86e0*/  WARPSYNC.ALL ;  /* 0x0000000000007948 */ /* 0x000fea0003800000 */
[----:B------:R-:W-:Y:S01]  /*86f0*/  R2UR UR4, R39 ;  /* 0x00000000270472ca */ /* 0x000fe200000e0000 */
[----:B------:R-:W2:Y:S01]  /*8700*/  S2UR UR6, SR_CgaCtaId ;  /* 0x00000000000679c3 */ /* 0x000ea20000008800 */
[----:B------:R-:W-:Y:S01]  /*8710*/  R2UR UR5, R86 ;  /* 0x00000000560572ca */ /* 0x000fe200000e0000 */
[----:B------:R-:W-:Y:S01]  /*8720*/  BSSY.RECONVERGENT B0, `(.L_x_110) ;  /* 0x000008e000007945 */ /* 0x000fe20003800200 */
[C---:B----4-:R-:W-:Y:S02]  /*8730*/  SHF.L.U32 R40, R48.reuse, 0x10, RZ ;  /* 0x0000001030287819 */ /* 0x050fe400000006ff */
[----:B------:R-:W-:Y:S02]  /*8740*/  LOP3.LUT R43, R48, 0xffff0000, RZ, 0xc0, !PT ;  /* 0xffff0000302b7812 */ /* 0x000fe400078ec0ff */
[C---:B------:R-:W-:Y:S02]  /*8750*/  SHF.L.U32 R42, R49.reuse, 0x10, RZ ;  /* 0x00000010312a7819 */ /* 0x040fe400000006ff */
[----:B------:R-:W-:Y:S02]  /*8760*/  LOP3.LUT R44, R49, 0xffff0000, RZ, 0xc0, !PT ;  /* 0xffff0000312c7812 */ /* 0x000fe400078ec0ff */
[C---:B------:R-:W-:Y:S01]  /*8770*/  SHF.L.U32 R45, R50.reuse, 0x10, RZ ;  /* 0x00000010322d7819 */ /* 0x040fe200000006ff */
[----:B------:R-:W3:Y:S01]  /*8780*/  LDTM.x32 R4, tmem[UR4+0x20] ;  /* 0x00002004000479ee */ /* 0x000ee200082c0000 */
[----:B------:R-:W-:Y:S01]  /*8790*/  LOP3.LUT R46, R50, 0xffff0000, RZ, 0xc0, !PT ;  /* 0xffff0000322e7812 */ /* 0x000fe200078ec0ff */
[----:B------:R-:W-:Y:S01]  /*87a0*/  USHF.L.U32 UR4, UR50, 0xd, URZ ;  /* 0x0000000d32047899 */ /* 0x000fe200080006ff */
[C---:B------:R-:W-:Y:S01]  /*87b0*/  SHF.L.U32 R47, R51.reuse, 0x10, RZ ;  /* 0x00000010332f7819 */ /* 0x040fe200000006ff */
[----:B------:R-:W-:Y:S01]  /*87c0*/  NOP ;  /* 0x0000000000007918 */ /* 0x000fe20000000000 */
[----:B------:R-:W-:Y:S01]  /*87d0*/  LOP3.LUT R48, R51, 0xffff0000, RZ, 0xc0, !PT ;  /* 0xffff000033307812 */ /* 0x000fe200078ec0ff */
[----:B------:R-:W-:Y:S01]  /*87e0*/  UIADD3 UR5, UPT, UPT, UR5, 0x160, URZ ;  /* 0x0000016005057890 */ /* 0x000fe2000fffe0ff */
[C---:B-1----:R-:W-:Y:S02]  /*87f0*/  SHF.L.U32 R49, R56.reuse, 0x10, RZ ;  /* 0x0000001038317819 */ /* 0x042fe400000006ff */
[----:B------:R-:W-:Y:S02]  /*8800*/  LOP3.LUT R50, R56, 0xffff0000, RZ, 0xc0, !PT ;  /* 0xffff000038327812 */ /* 0x000fe400078ec0ff */
[C---:B------:R-:W-:Y:S02]  /*8810*/  SHF.L.U32 R51, R57.reuse, 0x10, RZ ;  /* 0x0000001039337819 */ /* 0x040fe400000006ff */
[----:B------:R-:W-:Y:S02]  /*8820*/  LOP3.LUT R52, R57, 0xffff0000, RZ, 0xc0, !PT ;  /* 0xffff000039347812 */ /* 0x000fe400078ec0ff */
[----:B------:R-:W-:Y:S02]  /*8830*/  IADD3 R110, PT, PT, R103, UR4, RZ ;  /* 0x00000004676e7c10 */ /* 0x000fe4000fffe0ff */
[C---:B------:R-:W-:Y:S02]  /*8840*/  SHF.L.U32 R53, R58.reuse, 0x10, RZ ;  /* 0x000000103a357819 */ /* 0x040fe400000006ff */
[----:B------:R-:W-:Y:S02]  /*8850*/  LOP3.LUT R54, R58, 0xffff0000, RZ, 0xc0, !PT ;  /* 0xffff00003a367812 */ /* 0x000fe400078ec0ff */
[C---:B------:R-:W-:Y:S02]  /*8860*/  SHF.L.U32 R55, R59.reuse, 0x10, RZ ;  /* 0x000000103b377819 */ /* 0x040fe400000006ff */
[----:B------:R-:W-:Y:S01]  /*8870*/  LOP3.LUT R56, R59, 0xffff0000, RZ, 0xc0, !PT ;  /* 0xffff00003b387812 */ /* 0x000fe200078ec0ff */
[C---:B---3--:R-:W-:Y:S01]  /*8880*/  FMUL R0, R38.reuse, R4 ;  /* 0x0000000426007220 */ /* 0x048fe20000400000 */
[----:B------:R-:W-:Y:S01]  /*8890*/  IADD3 R111, PT, PT, R85, R110, RZ ;  /* 0x0000006e556f7210 */ /* 0x000fe20007ffe0ff */
[----:B------:R-:W-:Y:S01]  /*88a0*/  FMUL R2, R38, R5 ;  /* 0x0000000526027220 */ /* 0x000fe20000400000 */
[----:B------:R-:W-:Y:S01]  /*88b0*/  SHF.L.U32 R57, R64, 0x10, RZ ;  /* 0x0000001040397819 */ /* 0x000fe200000006ff */
[----:B------:R-:W-:Y:S01]  /*88c0*/  FMUL R3, R38, R6 ;  /* 0x0000000626037220 */ /* 0x000fe20000400000 */
[----:B------:R-:W-:Y:S01]  /*88d0*/  IADD3 R110, PT, PT, R84, R110, RZ ;  /* 0x0000006e546e7210 */ /* 0x000fe20007ffe0ff */
[----:B------:R-:W-:Y:S01]  /*88e0*/  FMUL R7, R38, R7 ;  /* 0x0000000726077220 */ /* 0x000fe20000400000 */
[----:B------:R-:W-:Y:S01]  /*88f0*/  LOP3.LUT R58, R64, 0xffff0000, RZ, 0xc0, !PT ;  /* 0xffff0000403a7812 */ /* 0x000fe200078ec0ff */
[----:B------:R-:W-:Y:S01]  /*8900*/  FFMA R0, R41, R40, R0 ;  /* 0x0000002829007223 */ /* 0x000fe20000000000 */
[C---:B------:R-:W-:Y:S01]  /*8910*/  SHF.L.U32 R59, R65.reuse, 0x10, RZ ;  /* 0x00000010413b7819 */ /* 0x040fe200000006ff */
[----:B------:R-:W-:Y:S01]  /*8920*/  FMUL R4, R38, R8 ;  /* 0x0000000826047220 */ /* 0x000fe20000400000 */
[----:B------:R-:W-:Y:S01]  /*8930*/  LOP3.LUT R60, R65, 0xffff0000, RZ, 0xc0, !PT ;  /* 0xffff0000413c7812 */ /* 0x000fe200078ec0ff */
[----:B--2---:R-:W-:Y:S01]  /*8940*/  UPRMT UR5, UR6, 0x654, UR5 ;  /* 0x0000065406057896 */ /* 0x004fe20008000005 */
[----:B------:R-:W-:Y:S01]  /*8950*/  IADD3 R120, PT, PT, R102, R111, RZ ;  /* 0x0000006f66787210 */ /* 0x000fe20007ffe0ff */
[C---:B------:R-:W-:Y:S01]  /*8960*/  FFMA R2, R41.reuse, R43, R2 ;  /* 0x0000002b29027223 */ /* 0x040fe20000000002 */
[C---:B------:R-:W-:Y:S01]  /*8970*/  FFMA R3, R41.reuse, R42, R3 ;  /* 0x0000002a29037223 */ /* 0x040fe20000000003 */
[C---:B------:R-:W-:Y:S01]  /*8980*/  FFMA R7, R41.reuse, R44, R7 ;  /* 0x0000002c29077223 */ /* 0x040fe20000000007 */
[----:B------:R-:W-:Y:S01]  /*8990*/  SHF.L.U32 R61, R66, 0x10, RZ ;  /* 0x00000010423d7819 */ /* 0x000fe200000006ff */
[----:B------:R-:W-:Y:S01]  /*89a0*/  FFMA R4, R41, R45, R4 ;  /* 0x0000002d29047223 */ /* 0x000fe20000000004 */
[----:B------:R-:W-:Y:S01]  /*89b0*/  F2FP.BF16.F32.PACK_AB R84, R2, R0 ;  /* 0x000000000254723e */ /* 0x000fe200000010ff */
[C---:B------:R-:W-:Y:S01]  /*89c0*/  FMUL R5, R38.reuse, R9 ;  /* 0x0000000926057220 */ /* 0x040fe20000400000 */
[----:B------:R-:W-:Y:S01]  /*89d0*/  SYNCS.ARRIVE.TRANS64.RED.A1T0 RZ, [UR5], RZ ;  /* 0x000000ffffff79a7 */ /* 0x000fe20008100405 */
[----:B------:R-:W-:Y:S01]  /*89e0*/  F2FP.BF16.F32.PACK_AB R85, R7, R3 ;  /* 0x000000030755723e */ /* 0x000fe200000010ff */
[C---:B------:R-:W-:Y:S01]  /*89f0*/  FMUL R6, R38.reuse, R10 ;  /* 0x0000000a26067220 */ /* 0x040fe20000400000 */
[C---:B------:R-:W-:Y:S01]  /*8a00*/  FFMA R5, R41.reuse, R46, R5 ;  /* 0x0000002e29057223 */ /* 0x040fe20000000005 */
[C---:B------:R-:W-:Y:S01]  /*8a10*/  FMUL R11, R38.reuse, R11 ;  /* 0x0000000b260b7220 */ /* 0x040fe20000400000 */
[----:B------:R-:W-:Y:S01]  /*8a20*/  FMUL R8, R38, R12 ;  /* 0x0000000c26087220 */ /* 0x000fe20000400000 */
[----:B------:R-:W-:Y:S01]  /*8a30*/  LOP3.LUT R62, R66, 0xffff0000, RZ, 0xc0, !PT ;  /* 0xffff0000423e7812 */ /* 0x000fe200078ec0ff */
[----:B------:R-:W-:Y:S01]  /*8a40*/  FFMA R6, R41, R47, R6 ;  /* 0x0000002f29067223 */ /* 0x000fe20000000006 */
[----:B------:R-:W-:Y:S01]  /*8a50*/  F2FP.BF16.F32.PACK_AB R86, R5, R4 ;  /* 0x000000040556723e */ /* 0x000fe200000010ff */
[C---:B------:R-:W-:Y:S01]  /*8a60*/  FFMA R11, R41.reuse, R48, R11 ;  /* 0x00000030290b7223 */ /* 0x040fe2000000000b */
[----:B------:R-:W-:Y:S01]  /*8a70*/  FFMA R8, R41, R49, R8 ;  /* 0x0000003129087223 */ /* 0x000fe20000000008 */
[C---:B------:R-:W-:Y:S01]  /*8a80*/  FMUL R9, R38.reuse, R13 ;  /* 0x0000000d26097220 */ /* 0x040fe20000400000 */
[----:B------:R-:W-:Y:S01]  /*8a90*/  SHF.L.U32 R63, R67, 0x10, RZ ;  /* 0x00000010433f7819 */ /* 0x000fe200000006ff */
[C---:B------:R-:W-:Y:S01]  /*8aa0*/  FMUL R10, R38.reuse, R14 ;  /* 0x0000000e260a7220 */ /* 0x040fe20000400000 */
[----:B------:R-:W-:Y:S01]  /*8ab0*/  F2FP.BF16.F32.PACK_AB R87, R11, R6 ;  /* 0x000000060b57723e */ /* 0x000fe200000010ff */
[----:B------:R-:W-:Y:S01]  /*8ac0*/  FFMA R9, R41, R50, R9 ;  /* 0x0000003229097223 */ /* 0x000fe20000000009 */
[C---:B------:R-:W-:Y:S01]  /*8ad0*/  FMUL R15, R38.reuse, R15 ;  /* 0x0000000f260f7220 */ /* 0x040fe20000400000 */
[C---:B------:R-:W-:Y:S01]  /*8ae0*/  FMUL R12, R38.reuse, R16 ;  /* 0x00000010260c7220 */ /* 0x040fe20000400000 */
[----:B------:R-:W-:Y:S01]  /*8af0*/  FMUL R13, R38, R17 ;  /* 0x00000011260d7220 */ /* 0x000fe20000400000 */
[----:B------:R1:W-:Y:S01]  /*8b00*/  STS.128 [R103+UR4], R84 ;  /* 0x0000005467007988 */ /* 0x0003e20008000c04 */
[----:B------:R-:W-:Y:S01]  /*8b10*/  LOP3.LUT R64, R67, 0xffff0000, RZ, 0xc0, !PT ;  /* 0xffff000043407812 */ /* 0x000fe200078ec0ff */
[C---:B------:R-:W-:Y:S01]  /*8b20*/  FFMA R10, R41.reuse, R51, R10 ;  /* 0x00000033290a7223 */ /* 0x040fe2000000000a */
[----:B------:R-:W-:Y:S01]  /*8b30*/  SHF.L.U32 R65, R72, 0x10, RZ ;  /* 0x0000001048417819 */ /* 0x000fe200000006ff */
[----:B------:R-:W-:Y:S01]  /*8b40*/  FFMA R15, R41, R52, R15 ;  /* 0x00000034290f7223 */ /* 0x000fe2000000000f */
[----:B------:R-:W-:Y:S01]  /*8b50*/  F2FP.BF16.F32.PACK_AB R104, R9, R8 ;  /* 0x000000080968723e */ /* 0x000fe200000010ff */
[C---:B------:R-:W-:Y:S01]  /*8b60*/  FFMA R12, R41.reuse, R53, R12 ;  /* 0x00000035290c7223 */ /* 0x040fe2000000000c */
[C---:B------:R-:W-:Y:S01]  /*8b70*/  FFMA R13, R41.reuse, R54, R13 ;  /* 0x00000036290d7223 */ /* 0x040fe2000000000d */
[C---:B------:R-:W-:Y:S01]  /*8b80*/  FMUL R14, R38.reuse, R18 ;  /* 0x00000012260e7220 */ /* 0x040fe20000400000 */
[C---:B------:R-:W-:Y:S01]  /*8b90*/  FMUL R19, R38.reuse, R19 ;  /* 0x0000001326137220 */ /* 0x040fe20000400000 */
[C---:B------:R-:W-:Y:S01]  /*8ba0*/  FMUL R16, R38.reuse, R20 ;  /* 0x0000001426107220 */ /* 0x040fe20000400000 */
[C---:B------:R-:W-:Y:S01]  /*8bb0*/  FMUL R17, R38.reuse, R21 ;  /* 0x0000001526117220 */ /* 0x040fe20000400000 */
[C---:B------:R-:W-:Y:S01]  /*8bc0*/  FFMA R14, R41.reuse, R55, R14 ;  /* 0x00000037290e7223 */ /* 0x040fe2000000000e */
        /* <DEDUP_REMOVED lines=9> */
[----:B------:R-:W-:Y:S01]  /*8c60*/  FFMA R23, R41, R60, R23 ;  /* 0x0000003c29177223 */ /* 0x000fe20000000017 */
[C---:B------:R-:W-:Y:S01]  /*8c70*/  FMUL R27, R38.reuse, R27 ;  /* 0x0000001b261b7220 */ /* 0x040fe20000400000 */
[----:B------:R-:W-:Y:S01]  /*8c80*/  F2FP.BF16.F32.PACK_AB R105, R15, R10 ;  /* 0x0000000a0f69723e */ /* 0x000fe200000010ff */
[----:B------:R-:W-:Y:S01]  /*8c90*/  FFMA R20, R41, R61, R20 ;  /* 0x0000003d29147223 */ /* 0x000fe20000000014 */
[----:B------:R-:W-:Y:S01]  /*8ca0*/  F2FP.BF16.F32.PACK_AB R106, R13, R12 ;  /* 0x0000000c0d6a723e */ /* 0x000fe200000010ff */
[----:B------:R-:W-:Y:S01]  /*8cb0*/  FMUL R24, R38, R28 ;  /* 0x0000001c26187220 */ /* 0x000fe20000400000 */
[----:B------:R-:W-:Y:S01]  /*8cc0*/  F2FP.BF16.F32.PACK_AB R107, R19, R14 ;  /* 0x0000000e136b723e */ /* 0x000fe200000010ff */
[----:B------:R-:W-:Y:S01]  /*8cd0*/  FFMA R21, R41, R62, R21 ;  /* 0x0000003e29157223 */ /* 0x000fe20000000015 */
[----:B------:R-:W-:Y:S01]  /*8ce0*/  LOP3.LUT R66, R72, 0xffff0000, RZ, 0xc0, !PT ;  /* 0xffff000048427812 */ /* 0x000fe200078ec0ff */
[C---:B------:R-:W-:Y:S01]  /*8cf0*/  FMUL R25, R38.reuse, R29 ;  /* 0x0000001d26197220 */ /* 0x040fe20000400000 */
[----:B------:R-:W-:Y:S01]  /*8d00*/  SHF.L.U32 R67, R73, 0x10, RZ ;  /* 0x0000001049437819 */ /* 0x000fe200000006ff */
[----:B------:R1:W-:Y:S01]  /*8d10*/  STS.128 [R111+0x10], R104 ;  /* 0x000010686f007388 */ /* 0x0003e20000000c00 */
[----:B------:R-:W-:Y:S01]  /*8d20*/  FFMA R22, R41, R63, R22 ;  /* 0x0000003f29167223 */ /* 0x000fe20000000016 */
[----:B------:R-:W-:Y:S01]  /*8d30*/  LOP3.LUT R68, R73, 0xffff0000, RZ, 0xc0, !PT ;  /* 0xffff000049447812 */ /* 0x000fe200078ec0ff */
[----:B------:R-:W-:Y:S01]  /*8d40*/  FMUL R26, R38, R30 ;  /* 0x0000001e261a7220 */ /* 0x000fe20000400000 */
[C---:B------:R-:W-:Y:S01]  /*8d50*/  FFMA R27, R41.reuse, R64, R27 ;  /* 0x00000040291b7223 */ /* 0x040fe2000000001b */
[----:B------:R-:W-:Y:S01]  /*8d60*/  SHF.L.U32 R69, R74, 0x10, RZ ;  /* 0x000000104a457819 */ /* 0x000fe200000006ff */
[----:B------:R-:W-:Y:S01]  /*8d70*/  FMUL R31, R38, R31 ;  /* 0x0000001f261f7220 */ /* 0x000fe20000400000 */
[C---:B------:R-:W-:Y:S01]  /*8d80*/  FFMA R24, R41.reuse, R65, R24 ;  /* 0x0000004129187223 */ /* 0x040fe20000000018 */
[----:B------:R-:W-:Y:S01]  /*8d90*/  LOP3.LUT R70, R74, 0xffff0000, RZ, 0xc0, !PT ;  /* 0xffff00004a467812 */ /* 0x000fe200078ec0ff */
[C---:B------:R-:W-:Y:S01]  /*8da0*/  FMUL R28, R38.reuse, R32 ;  /* 0x00000020261c7220 */ /* 0x040fe20000400000 */
[----:B------:R-:W-:Y:S01]  /*8db0*/  FFMA R25, R41, R66, R25 ;  /* 0x0000004229197223 */ /* 0x000fe20000000019 */
[----:B------:R-:W-:Y:S01]  /*8dc0*/  SHF.L.U32 R71, R75, 0x10, RZ ;  /* 0x000000104b477819 */ /* 0x000fe200000006ff */
[C---:B------:R-:W-:Y:S01]  /*8dd0*/  FMUL R29, R38.reuse, R33 ;  /* 0x00000021261d7220 */ /* 0x040fe20000400000 */
[----:B------:R-:W-:Y:S01]  /*8de0*/  FFMA R26, R41, R67, R26 ;  /* 0x00000043291a7223 */ /* 0x000fe2000000001a */
[----:B------:R-:W-:Y:S01]  /*8df0*/  LOP3.LUT R72, R75, 0xffff0000, RZ, 0xc0, !PT ;  /* 0xffff00004b487812 */ /* 0x000fe200078ec0ff */
        /* <DEDUP_REMOVED lines=8> */
[----:B------:R-:W-:Y:S01]  /*8e80*/  FFMA R30, R41, R71, R30 ;  /* 0x00000047291e7223 */ /* 0x000fe2000000001e */
[----:B------:R-:W-:Y:S01]  /*8e90*/  F2FP.BF16.F32.PACK_AB R115, R27, R22 ;  /* 0x000000161b73723e */ /* 0x000fe200000010ff */
[----:B------:R-:W-:Y:S01]  /*8ea0*/  FFMA R35, R41, R72, R35 ;  /* 0x0000004829237223 */ /* 0x000fe20000000023 */
[----:B------:R-:W-:Y:S02]  /*8eb0*/  F2FP.BF16.F32.PACK_AB R116, R25, R24 ;  /* 0x000000181974723e */ /* 0x000fe400000010ff */
[----:B------:R-:W-:Y:S01]  /*8ec0*/  F2FP.BF16.F32.PACK_AB R117, R31, R26 ;  /* 0x0000001a1f75723e */ /* 0x000fe200000010ff */
[----:B------:R1:W-:Y:S01]  /*8ed0*/  STS.128 [R110+0x20], R112 ;  /* 0x000020706e007388 */ /* 0x0003e20000000c00 */
        /* <DEDUP_REMOVED lines=12> */
[----:B------:R-:W-:Y:S02]  /*8fa0*/  UIADD3 UR40, UPT, UPT, UR51, 0x200, UR4 ;  /* 0x0000020033287890 */ /* 0x000fe4000fffe004 */
[----:B------:R-:W-:Y:S02]  /*8fb0*/  UIADD3 UR41, UPT, UPT, UR52, 0x20, URZ ;  /* 0x0000002034297890 */ /* 0x000fe4000fffe0ff */
[----:B--2---:R-:W-:Y:S04]  /*8fc0*/  UIADD3 UR6, UP0, UPT, UR8, 0x780, URZ ;  /* 0x0000078008067890 */ /* 0x004fe8000ff1e0ff */
[----:B------:R-:W-:Y:S09]  /*8fd0*/  UIADD3.X UR7, UPT, UPT, URZ, UR9, URZ, UP0, !UPT ;  /* 0x00000009ff077290 */ /* 0x000ff200087fe4ff */
[----:B------:R2:W-:Y:S02]  /*8fe0*/  UTMASTG.5D [UR40], [UR6] ;  /* 0x00000028060073b5 */ /* 0x0005e40008020000 */
[----:B--2---:R0:W-:Y:S02]  /*8ff0*/  UTMACMDFLUSH ;  /* 0x00000000000079b7 */ /* 0x0041e40000000000 */
.L_x_111:
[----:B------:R-:W-:Y:S05]  /*9000*/  BSYNC.RECONVERGENT B0 ;  /* 0x0000000000007941 */ /* 0x000fea0003800200 */
.L_x_110:
[----:B------:R-:W-:Y:S01]  /*9010*/  MOV R0, UR49 ;  /* 0x0000003100007c02 */ /* 0x000fe20008000f00 */
[----:B------:R-:W-:Y:S01]  /*9020*/  UIADD3 UR4, UPT, UPT, UR50, 0x1, URZ ;  /* 0x0000000132047890 */ /* 0x000fe2000fffe0ff */
[----:B------:R-:W-:Y:S05]  /*9030*/  BSSY.RECONVERGENT B0, `(.L_x_112) ;  /* 0x0000005000007945 */ /* 0x000fea0003800200 */
[----:B------:R-:W-:Y:S02]  /*9040*/  MOV R2, UR4 ;  /* 0x0000000400027c02 */ /* 0x000fe40008000f00 */
[----:B------:R-:W-:Y:S01]  /*9050*/  MOV R46, UR4 ;  /* 0x00000004002e7c02 */ /* 0x000fe20008000f00 */
[----:B------:R-:W-:Y:S05]  /*9060*/  @P0 BRA `(.L_x_113) ;  /* 0x0000000000040947 */ /* 0x000fea0003800000 */
[----:B------:R-:W-:Y:S04]  /*9070*/  DEPBAR.LE SB0, 0x1 ;  /* 0x000080400000791a */ /* 0x000fe80000000000 */
.L_x_113:
[----:B------:R-:W-:Y:S05]  /*9080*/  BSYNC.RECONVERGENT B0 ;  /* 0x0000000000007941 */ /* 0x000fea0003800200 */
.L_x_112:
[----:B------:R-:W-:Y:S01]  /*9090*/  BAR.SYNC.DEFER_BLOCKING 0x1, 0x80 ;  /* 0x0042000000007b1d */ /* 0x000fe20000010000 */
[----:B------:R-:W-:Y:S01]  /*90a0*/  ISETP.NE.AND P0, PT, R2, 0x3, PT ;  /* 0x000000030200780c */ /* 0x000fe20003f05270 */
[----:B------:R-:W-:Y:S01]  /*90b0*/  UISETP.NE.AND UP0, UPT, UR54, -0x2, UPT ;  /* 0xfffffffe3600788c */ /* 0x000fe2000bf05270 */
[----:B------:R-:W-:Y:S02]  /*90c0*/  ISETP.NE.AND P2, PT, R98, RZ, PT ;  /* 0x000000ff6200720c */ /* 0x000fe40003f45270 */
[----:B------:R-:W-:Y:S01]  /*90d0*/  ISETP.EQ.XOR P1, PT, R0, 0x3, !P0 ;  /* 0x000000030000780c */ /* 0x000fe20004722a70 */
[----:B------:R-:W-:Y:S01]  /*90e0*/  VIADD R0, R36, 0x1 ;  /* 0x0000000124007836 */ /* 0x000fe20000000000 */
[----:B------:R-:W-:Y:S02]  /*90f0*/  SEL R46, R46, RZ, P0 ;  /* 0x000000ff2e2e7207 */ /* 0x000fe40000000000 */
[----:B------:R-:W-:Y:S04]  /*9100*/  SEL R3, RZ, 0x1, !P1 ;  /* 0x00000001ff037807 */ /* 0x000fe80004800000 */
[----:B------:R-:W-:Y:S01]  /*9110*/  LOP3.LUT R92, R92, R3, RZ, 0x3c, !PT ;  /* 0x000000035c5c7212 */ /* 0x000fe200078e3cff */
[----:B------:R-:W-:Y:S06]  /*9120*/  BRA.U !UP0, `(.L_x_114) ;  /* 0x0000000108307547 */ /* 0x000fec000b800000 */
        /* <DEDUP_REMOVED lines=12> */
.L_x_114:
[----:B------:R-:W-:Y:S01]  /*91f0*/  R2UR UR5, R88 ;  /* 0x00000000580572ca */ /* 0x000fe200000e0000 */
[----:B------:R-:W-:Y:S01]  /*9200*/  UIADD3 UR54, UPT, UPT, UR54, 0x2, URZ ;  /* 0x0000000236367890 */ /* 0x000fe2000fffe0ff */
[----:B------:R-:W-:Y:S01]  /*9210*/  R2UR UR4, R89 ;  /* 0x00000000590472ca */ /* 0x000fe200000e0000 */
[----:B------:R-:W-:Y:S01]  /*9220*/  IMAD.MOV.U32 R17, RZ, RZ, R101 ;  /* 0x000000ffff117224 */ /* 0x000fe200078e0065 */
[----:B------:R-:W-:Y:S02]  /*9230*/  LOP3.LUT P0, RZ, R82, 0x1, RZ, 0xc0, !PT ;  /* 0x0000000152ff7812 */ /* 0x000fe4000780c0ff */
[----:B------:R-:W-:Y:S02]  /*9240*/  ISETP.NE.AND P1, PT, R0, 0x2, PT ;  /* 0x000000020000780c */ /* 0x000fe40003f25270 */
[----:B------:R-:W-:Y:S02]  /*9250*/  LOP3.LUT R90, R90, 0x1, RZ, 0x3c, !PT ;  /* 0x000000015a5a7812 */ /* 0x000fe400078e3cff */
[----:B--2---:R-:W-:Y:S02]  /*9260*/  SEL R2, RZ, 0x1, P1 ;  /* 0x00000001ff027807 */ /* 0x004fe40000800000 */
[----:B------:R-:W-:Y:S01]  /*9270*/  SEL R36, R0, RZ, P1 ;  /* 0x000000ff00247207 */ /* 0x000fe20000800000 */
[----:B------:R-:W-:Y:S01]  /*9280*/  UIADD3 UR22, UPT, UPT, UR36, UR5, URZ ;  /* 0x0000000524167290 */ /* 0x000fe2000fffe0ff */
[----:B------:R-:W-:Y:S01]  /*9290*/  LOP3.LUT R91, R91, R2, RZ, 0x3c, !PT ;  /* 0x000000025b5b7212 */ /* 0x000fe200078e3cff */
[----:B------:R-:W-:Y:S02]  /*92a0*/  UIADD3 UR28, UPT, UPT, UR37, UR4, URZ ;  /* 0x00000004251c7290 */ /* 0x000fe4000fffe0ff */
[----:B------:R-:W-:Y:S10]  /*92b0*/  @P0 BRA `(.L_x_115) ;  /* 0xffffffd0003c0947 */ /* 0x000ff4000383ffff */
[----:B------:R-:W-:Y:S05]  /*92c0*/  @!P2 BRA `(.L_x_116) ;  /* 0x000000000048a947 */ /* 0x000fea0003800000 */
[----:B------:R-:W2:Y:S02]  /*92d0*/  LDCU.64 UR4, c[0x0][0x990] ;  /* 0x00013200ff0477ac */ /* 0x000ea40008000a00 */
[----:B--2---:R-:W-:-:S04]  /*92e0*/  UISETP.NE.U32.AND UP0, UPT, UR4, URZ, UPT ;  /* 0x000000ff0400728c */ /* 0x004fc8000bf05070 */
[----:B------:R-:W-:-:S09]  /*92f0*/  UISETP.NE.AND.EX UP0, UPT, UR5, URZ, UPT, UP0 ;  /* 0x000000ff0500728c */ /* 0x000fd2000bf05300 */
[----:B------:R-:W-:Y:S05]  /*9300*/  BRA.U UP0, `(.L_x_117) ;  /* 0x00000001000c7547 */ /* 0x000fea000b800000 */
[----:B------:R-:W-:-:S13]  /*9310*/  FSETP.NEU.AND P0, PT, R41, RZ, PT ;  /* 0x000000ff2900720b */ /* 0x000fda0003f0d000 */
[----:B------:R-:W-:Y:S05]  /*9320*/  @!P0 EXIT ;  /* 0x000000000000894d */ /* 0x000fea0003800000 */
[----:B------:R-:W-:Y:S05]  /*9330*/  BRA `(.L_x_116) ;  /* 0x00000000002c7947 */ /* 0x000fea0003800000 */
.L_x_117:
[----:B------:R-:W-:Y:S01]  /*9340*/  ISETP.NE.AND P0, PT, R108, RZ, PT ;  /* 0x000000ff6c00720c */ /* 0x000fe20003f05270 */
[----:B------:R-:W-:-:S12]  /*9350*/  BSSY.RECONVERGENT B0, `(.L_x_116) ;  /* 0x0000009000007945 */ /* 0x000fd80003800200 */
[----:B------:R-:W-:Y:S05]  /*9360*/  @P0 BRA `(.L_x_118) ;  /* 0x0000000000140947 */ /* 0x000fea0003800000 */
[----:B------:R-:W2:Y:S02]  /*9370*/  LDCU.64 UR4, c[0x0][0x988] ;  /* 0x00013100ff0477ac */ /* 0x000ea40008000a00 */
[----:B--2---:R-:W-:-:S04]  /*9380*/  ISETP.NE.U32.AND P0, PT, RZ, UR4, PT ;  /* 0x00000004ff007c0c */ /* 0x004fc8000bf05070 */
[----:B------:R-:W-:-:S13]  /*9390*/  ISETP.NE.AND.EX P0, PT, RZ, UR5, PT, P0 ;  /* 0x00000005ff007c0c */ /* 0x000fda000bf05300 */
[----:B------:R-:W-:Y:S05]  /*93a0*/  @!P0 EXIT ;  /* 0x000000000000894d */ /* 0x000fea0003800000 */
[----:B------:R-:W-:Y:S05]  /*93b0*/  BRA `(.L_x_119) ;  /* 0x0000000000087947 */ /* 0x000fea0003800000 */
.L_x_118:
[----:B------:R-:W-:-:S13]  /*93c0*/  FSETP.NEU.AND P0, PT, R41, RZ, PT ;  /* 0x000000ff2900720b */ /* 0x000fda0003f0d000 */
[----:B------:R-:W-:Y:S05]  /*93d0*/  @!P0 EXIT ;  /* 0x000000000000894d */ /* 0x000fea0003800000 */
.L_x_119:
[----:B------:R-:W-:Y:S05]  /*93e0*/  BSYNC.RECONVERGENT B0 ;  /* 0x0000000000007941 */ /* 0x000fea0003800200 */
.L_x_116:
[----:B------:R-:W2:Y:S01]  /*93f0*/  S2UR UR5, SR_CgaCtaId ;  /* 0x00000000000579c3 */ /* 0x000ea20000008800 */
[----:B------:R-:W-:Y:S01]  /*9400*/  ULEA UR4, UR55, UR51, 0x3 ;  /* 0x0000003337047291 */ /* 0x000fe2000f8e18ff */
[----:B------:R-:W-:-:S04]  /*9410*/  DEPBAR.LE SB0, 0x0 ;  /* 0x000080000000791a */ /* 0x000fc80000000000 */
[----:B------:R-:W-:-:S04]  /*9420*/  UIADD3 UR4, UPT, UPT, UR4, 0x118, URZ ;  /* 0x0000011804047890 */ /* 0x000fc8000fffe0ff */
[----:B--2---:R-:W-:-:S09]  /*9430*/  UPRMT UR4, UR5, 0x654, UR4 ;  /* 0x0000065405047896 */ /* 0x004fd20008000004 */
[----:B------:R-:W-:Y:S01]  /*9440*/  SYNCS.ARRIVE.TRANS64.RED.A1T0 RZ, [UR4], RZ ;  /* 0x000000ffffff79a7 */ /* 0x000fe20008100404 */
[----:B------:R-:W-:Y:S05]  /*9450*/  EXIT ;  /* 0x000000000000794d */ /* 0x000fea0003800000 */
.L_x_20:
[----:B------:R-:W-:Y:S07]  /*9460*/  MOV R0, UR41 ;  /* 0x0000002900007c02 */ /* 0x000fee0008000f00 */
.L_x_120:
[----:B--2---:R2:W3:Y:S02]  /*9470*/  SYNCS.PHASECHK.TRANS64.TRYWAIT P0, [R0+URZ+0x80], R5 ;  /* 0x00008005000075a7 */ /* 0x0044e400080011ff */
[----:B---3--:R-:W-:Y:S05]  /*9480*/  @!P0 NANOSLEEP.SYNCS 0x989680 ;  /* 0x009896800000895d */ /* 0x008fea0003900000 */
[----:B------:R-:W3:Y:S02]  /*9490*/  @!P0 SYNCS.PHASECHK.TRANS64 P0, [R0+URZ+0x80], R5 ;  /* 0x00008005000085a7 */ /* 0x000ee400080010ff */
[----:B---3--:R-:W-:Y:S05]  /*94a0*/  @!P0 BRA `(.L_x_120) ;  /* 0xfffffffc00f08947 */ /* 0x008fea000383ffff */
[----:B------:R-:W-:Y:S05]  /*94b0*/  BRA `(.L_x_19) ;  /* 0xffffff8800987947 */ /* 0x000fea000383ffff */
.L_x_26:
[----:B------:R-:W-:Y:S07]  /*94c0*/  MOV R0, UR33 ;  /* 0x0000002100007c02 */ /* 0x000fee0008000f00 */
.L_x_121:
[----:B-1----:R1:W2:Y:S02]  /*94d0*/  SYNCS.PHASECHK.TRANS64.TRYWAIT P0, [R0+URZ+0x80], R5 ;  /* 0x00008005000075a7 */ /* 0x0022a400080011ff */
[----:B--2---:R-:W-:Y:S05]  /*94e0*/  @!P0 NANOSLEEP.SYNCS 0x989680 ;  /* 0x009896800000895d */ /* 0x004fea0003900000 */
[----:B------:R-:W2:Y:S02]  /*94f0*/  @!P0 SYNCS.PHASECHK.TRANS64 P0, [R0+URZ+0x80], R5 ;  /* 0x00008005000085a7 */ /* 0x000ea400080010ff */
[----:B--2---:R-:W-:Y:S05]  /*9500*/  @!P0 BRA `(.L_x_121) ;  /* 0xfffffffc00f08947 */ /* 0x004fea000383ffff */
[----:B------:R-:W-:Y:S05]  /*9510*/  BRA `(.L_x_25) ;  /* 0xffffff9000087947 */ /* 0x000fea000383ffff */
.L_x_30:
[----:B-1----:R-:W-:-:S07]  /*9520*/  MOV R0, UR37 ;  /* 0x0000002500007c02 */ /* 0x002fce0008000f00 */
.L_x_122:
[----:B-1----:R1:W2:Y:S02]  /*9530*/  SYNCS.PHASECHK.TRANS64.TRYWAIT P0, [R0+URZ+0x140], R3 ;  /* 0x00014003000075a7 */ /* 0x0022a400080011ff */
[----:B--2---:R-:W-:Y:S05]  /*9540*/  @!P0 NANOSLEEP.SYNCS 0x989680 ;  /* 0x009896800000895d */ /* 0x004fea0003900000 */
[----:B------:R-:W2:Y:S02]  /*9550*/  @!P0 SYNCS.PHASECHK.TRANS64 P0, [R0+URZ+0x140], R3 ;  /* 0x00014003000085a7 */ /* 0x000ea400080010ff */
[----:B--2---:R-:W-:Y:S05]  /*9560*/  @!P0 BRA `(.L_x_122) ;  /* 0xfffffffc00f08947 */ /* 0x004fea000383ffff */
[----:B------:R-:W-:Y:S05]  /*9570*/  BRA `(.L_x_123) ;  /* 0xffffff9000f87947 */ /* 0x000fea000383ffff */
.L_x_34:
[----:B------:R-:W-:-:S07]  /*9580*/  MOV R0, UR4 ;  /* 0x0000000400007c02 */ /* 0x000fce0008000f00 */
.L_x_124:
[----:B-1----:R1:W2:Y:S02]  /*9590*/  SYNCS.PHASECHK.TRANS64.TRYWAIT P0, [R0+URZ], R3 ;  /* 0x00000003000075a7 */ /* 0x0022a400080011ff */
[----:B--2---:R-:W-:Y:S05]  /*95a0*/  @!P0 NANOSLEEP.SYNCS 0x989680 ;  /* 0x009896800000895d */ /* 0x004fea0003900000 */
[----:B------:R-:W2:Y:S02]  /*95b0*/  @!P0 SYNCS.PHASECHK.TRANS64 P0, [R0+URZ], R3 ;  /* 0x00000003000085a7 */ /* 0x000ea400080010ff */
[----:B--2---:R-:W-:Y:S05]  /*95c0*/  @!P0 BRA `(.L_x_124) ;  /* 0xfffffffc00f08947 */ /* 0x004fea000383ffff */
[----:B------:R-:W-:Y:S05]  /*95d0*/  BRA `(.L_x_125) ;  /* 0xffffff98008c7947 */ /* 0x000fea000383ffff */
.L_x_35:
[----:B------:R-:W-:-:S07]  /*95e0*/  MOV R0, UR5 ;  /* 0x0000000500007c02 */ /* 0x000fce0008000f00 */
.L_x_126:
[----:B-1----:R1:W2:Y:S02]  /*95f0*/  SYNCS.PHASECHK.TRANS64.TRYWAIT P0, [R0+URZ], R3 ;  /* 0x00000003000075a7 */ /* 0x0022a400080011ff */
[----:B--2---:R-:W-:Y:S05]  /*9600*/  @!P0 NANOSLEEP.SYNCS 0x989680 ;  /* 0x009896800000895d */ /* 0x004fea0003900000 */
[----:B------:R-:W2:Y:S02]  /*9610*/  @!P0 SYNCS.PHASECHK.TRANS64 P0, [R0+URZ], R3 ;  /* 0x00000003000085a7 */ /* 0x000ea400080010ff */
[----:B--2---:R-:W-:Y:S05]  /*9620*/  @!P0 BRA `(.L_x_126) ;  /* 0xfffffffc00f08947 */ /* 0x004fea000383ffff */
[----:B------:R-:W-:Y:S05]  /*9630*/  BRA `(.L_x_127) ;  /* 0xffffff98009c7947 */ /* 0x000fea000383ffff */
.L_x_36:
[----:B------:R-:W-:-:S07]  /*9640*/  MOV R0, UR5 ;  /* 0x0000000500007c02 */ /* 0x000fce0008000f00 */
.L_x_128:
[----:B-1----:R1:W2:Y:S02]  /*9650*/  SYNCS.PHASECHK.TRANS64.TRYWAIT P0, [R0+URZ], R3 ;  /* 0x00000003000075a7 */ /* 0x0022a400080011ff */
[----:B--2---:R-:W-:Y:S05]  /*9660*/  @!P0 NANOSLEEP.SYNCS 0x989680 ;  /* 0x009896800000895d */ /* 0x004fea0003900000 */
[----:B------:R-:W2:Y:S02]  /*9670*/  @!P0 SYNCS.PHASECHK.TRANS64 P0, [R0+URZ], R3 ;  /* 0x00000003000085a7 */ /* 0x000ea400080010ff */
[----:B--2---:R-:W-:Y:S05]  /*9680*/  @!P0 BRA `(.L_x_128) ;  /* 0xfffffffc00f08947 */ /* 0x004fea000383ffff */
[----:B------:R-:W-:Y:S05]  /*9690*/  BRA `(.L_x_129) ;  /* 0xffffff9800ac7947 */ /* 0x000fea000383ffff */
.L_x_37:
[----:B------:R-:W-:-:S07]  /*96a0*/  MOV R0, UR5 ;  /* 0x0000000500007c02 */ /* 0x000fce0008000f00 */
.L_x_130:
[----:B-1----:R1:W2:Y:S02]  /*96b0*/  SYNCS.PHASECHK.TRANS64.TRYWAIT P0, [R0+URZ], R3 ;  /* 0x00000003000075a7 */ /* 0x0022a400080011ff */
[----:B--2---:R-:W-:Y:S05]  /*96c0*/  @!P0 NANOSLEEP.SYNCS 0x989680 ;  /* 0x009896800000895d */ /* 0x004fea0003900000 */
[----:B------:R-:W2:Y:S02]  /*96d0*/  @!P0 SYNCS.PHASECHK.TRANS64 P0, [R0+URZ], R3 ;  /* 0x00000003000085a7 */ /* 0x000ea400080010ff */
[----:B--2---:R-:W-:Y:S05]  /*96e0*/  @!P0 BRA `(.L_x_130) ;  /* 0xfffffffc00f08947 */ /* 0x004fea000383ffff */
[----:B------:R-:W-:Y:S05]  /*96f0*/  BRA `(.L_x_131) ;  /* 0xffffff9800bc7947 */ /* 0x000fea000383ffff */
.L_x_38:
[----:B------:R-:W-:-:S07]  /*9700*/  MOV R0, UR5 ;  /* 0x0000000500007c02 */ /* 0x000fce0008000f00 */
.L_x_132:
[----:B-1----:R1:W2:Y:S02]  /*9710*/  SYNCS.PHASECHK.TRANS64.TRYWAIT P0, [R0+URZ], R3 ;  /* 0x00000003000075a7 */ /* 0x0022a400080011ff */
[----:B--2---:R-:W-:Y:S05]  /*9720*/  @!P0 NANOSLEEP.SYNCS 0x989680 ;  /* 0x009896800000895d */ /* 0x004fea0003900000 */
[----:B------:R-:W2:Y:S02]  /*9730*/  @!P0 SYNCS.PHASECHK.TRANS64 P0, [R0+URZ], R3 ;  /* 0x00000003000085a7 */ /* 0x000ea400080010ff */
[----:B--2---:R-:W-:Y:S05]  /*9740*/  @!P0 BRA `(.L_x_132) ;  /* 0xfffffffc00f08947 */ /* 0x004fea000383ffff */
[----:B------:R-:W-:Y:S05]  /*9750*/  BRA `(.L_x_133) ;  /* 0xffffff9800cc7947 */ /* 0x000fea000383ffff */
.L_x_39:
[----:B------:R-:W-:-:S07]  /*9760*/  MOV R0, UR5 ;  /* 0x0000000500007c02 */ /* 0x000fce0008000f00 */
.L_x_134:
[----:B-1----:R1:W2:Y:S02]  /*9770*/  SYNCS.PHASECHK.TRANS64.TRYWAIT P0, [R0+URZ], R3 ;  /* 0x00000003000075a7 */ /* 0x0022a400080011ff */
[----:B--2---:R-:W-:Y:S05]  /*9780*/  @!P0 NANOSLEEP.SYNCS 0x989680 ;  /* 0x009896800000895d */ /* 0x004fea0003900000 */
[----:B------:R-:W2:Y:S02]  /*9790*/  @!P0 SYNCS.PHASECHK.TRANS64 P0, [R0+URZ], R3 ;  /* 0x00000003000085a7 */ /* 0x000ea400080010ff */
[----:B--2---:R-:W-:Y:S05]  /*97a0*/  @!P0 BRA `(.L_x_134) ;  /* 0xfffffffc00f08947 */ /* 0x004fea000383ffff */
[----:B------:R-:W-:Y:S05]  /*97b0*/  BRA `(.L_x_135) ;  /* 0xffffff9800dc7947 */ /* 0x000fea000383ffff */
.L_x_40:
[----:B------:R-:W-:-:S07]  /*97c0*/  MOV R0, UR5 ;  /* 0x0000000500007c02 */ /* 0x000fce0008000f00 */
.L_x_136:
[----:B-1----:R1:W2:Y:S02]  /*97d0*/  SYNCS.PHASECHK.TRANS64.TRYWAIT P0, [R0+URZ], R3 ;  /* 0x00000003000075a7 */ /* 0x0022a400080011ff */
[----:B--2---:R-:W-:Y:S05]  /*97e0*/  @!P0 NANOSLEEP.SYNCS 0x989680 ;  /* 0x009896800000895d */ /* 0x004fea0003900000 */
[----:B------:R-:W2:Y:S02]  /*97f0*/  @!P0 SYNCS.PHASECHK.TRANS64 P0, [R0+URZ], R3 ;  /* 0x00000003000085a7 */ /* 0x000ea400080010ff */
[----:B--2---:R-:W-:Y:S05]  /*9800*/  @!P0 BRA `(.L_x_136) ;  /* 0xfffffffc00f08947 */ /* 0x004fea000383ffff */
[----:B------:R-:W-:Y:S05]  /*9810*/  BRA `(.L_x_137) ;  /* 0xffffff9800ec7947 */ /* 0x000fea000383ffff */
.L_x_41:
[----:B------:R-:W-:-:S07]  /*9820*/  MOV R0, UR5 ;  /* 0x0000000500007c02 */ /* 0x000fce0008000f00 */
.L_x_138:
[----:B-1----:R1:W2:Y:S02]  /*9830*/  SYNCS.PHASECHK.TRANS64.TRYWAIT P0, [R0+URZ], R3 ;  /* 0x00000003000075a7 */ /* 0x0022a400080011ff */
[----:B--2---:R-:W-:Y:S05]  /*9840*/  @!P0 NANOSLEEP.SYNCS 0x989680 ;  /* 0x009896800000895d */ /* 0x004fea0003900000 */
[----:B------:R-:W2:Y:S02]  /*9850*/  @!P0 SYNCS.PHASECHK.TRANS64 P0, [R0+URZ], R3 ;  /* 0x00000003000085a7 */ /* 0x000ea400080010ff */
[----:B--2---:R-:W-:Y:S05]  /*9860*/  @!P0 BRA `(.L_x_138) ;  /* 0xfffffffc00f08947 */ /* 0x004fea000383ffff */
[----:B------:R-:W-:Y:S05]  /*9870*/  BRA `(.L_x_139) ;  /* 0xffffff9800fc7947 */ /* 0x000fea000383ffff */
.L_x_42:
[----:B------:R-:W-:-:S07]  /*9880*/  MOV R0, UR5 ;  /* 0x0000000500007c02 */ /* 0x000fce0008000f00 */
.L_x_140:
[----:B-1----:R1:W2:Y:S02]  /*9890*/  SYNCS.PHASECHK.TRANS64.TRYWAIT P0, [R0+URZ], R3 ;  /* 0x00000003000075a7 */ /* 0x0022a400080011ff */
[----:B--2---:R-:W-:Y:S05]  /*98a0*/  @!P0 NANOSLEEP.SYNCS 0x989680 ;  /* 0x009896800000895d */ /* 0x004fea0003900000 */
[----:B------:R-:W2:Y:S02]  /*98b0*/  @!P0 SYNCS.PHASECHK.TRANS64 P0, [R0+URZ], R3 ;  /* 0x00000003000085a7 */ /* 0x000ea400080010ff */
[----:B--2---:R-:W-:Y:S05]  /*98c0*/  @!P0 BRA `(.L_x_140) ;  /* 0xfffffffc00f08947 */ /* 0x004fea000383ffff */
[----:B------:R-:W-:Y:S05]  /*98d0*/  BRA `(.L_x_141) ;  /* 0xffffff9c000c7947 */ /* 0x000fea000383ffff */
.L_x_43:
[----:B------:R-:W-:-:S07]  /*98e0*/  MOV R0, UR5 ;  /* 0x0000000500007c02 */ /* 0x000fce0008000f00 */
.L_x_142:
[----:B-1----:R1:W2:Y:S02]  /*98f0*/  SYNCS.PHASECHK.TRANS64.TRYWAIT P0, [R0+URZ], R3 ;  /* 0x00000003000075a7 */ /* 0x0022a400080011ff */
[----:B--2---:R-:W-:Y:S05]  /*9900*/  @!P0 NANOSLEEP.SYNCS 0x989680 ;  /* 0x009896800000895d */ /* 0x004fea0003900000 */
[----:B------:R-:W2:Y:S02]  /*9910*/  @!P0 SYNCS.PHASECHK.TRANS64 P0, [R0+URZ], R3 ;  /* 0x00000003000085a7 */ /* 0x000ea400080010ff */
[----:B--2---:R-:W-:Y:S05]  /*9920*/  @!P0 BRA `(.L_x_142) ;  /* 0xfffffffc00f08947 */ /* 0x004fea000383ffff */
[----:B------:R-:W-:Y:S05]  /*9930*/  BRA `(.L_x_143) ;  /* 0xffffff9c001c7947 */ /* 0x000fea000383ffff */
.L_x_44:
[----:B------:R-:W-:-:S07]  /*9940*/  MOV R0, UR5 ;  /* 0x0000000500007c02 */ /* 0x000fce0008000f00 */
.L_x_144:
[----:B-1----:R1:W2:Y:S02]  /*9950*/  SYNCS.PHASECHK.TRANS64.TRYWAIT P0, [R0+URZ], R3 ;  /* 0x00000003000075a7 */ /* 0x0022a400080011ff */
[----:B--2---:R-:W-:Y:S05]  /*9960*/  @!P0 NANOSLEEP.SYNCS 0x989680 ;  /* 0x009896800000895d */ /* 0x004fea0003900000 */
[----:B------:R-:W2:Y:S02]  /*9970*/  @!P0 SYNCS.PHASECHK.TRANS64 P0, [R0+URZ], R3 ;  /* 0x00000003000085a7 */ /* 0x000ea400080010ff */
[----:B--2---:R-:W-:Y:S05]  /*9980*/  @!P0 BRA `(.L_x_144) ;  /* 0xfffffffc00f08947 */ /* 0x004fea000383ffff */
[----:B------:R-:W-:Y:S05]  /*9990*/  BRA `(.L_x_145) ;  /* 0xffffff9c002c7947 */ /* 0x000fea000383ffff */
.L_x_45:
[----:B------:R-:W-:-:S07]  /*99a0*/  MOV R0, UR5 ;  /* 0x0000000500007c02 */ /* 0x000fce0008000f00 */
.L_x_146:
[----:B-1----:R1:W2:Y:S02]  /*99b0*/  SYNCS.PHASECHK.TRANS64.TRYWAIT P0, [R0+URZ], R3 ;  /* 0x00000003000075a7 */ /* 0x0022a400080011ff */
[----:B--2---:R-:W-:Y:S05]  /*99c0*/  @!P0 NANOSLEEP.SYNCS 0x989680 ;  /* 0x009896800000895d */ /* 0x004fea0003900000 */
[----:B------:R-:W2:Y:S02]  /*99d0*/  @!P0 SYNCS.PHASECHK.TRANS64 P0, [R0+URZ], R3 ;  /* 0x00000003000085a7 */ /* 0x000ea400080010ff */
[----:B--2---:R-:W-:Y:S05]  /*99e0*/  @!P0 BRA `(.L_x_146) ;  /* 0xfffffffc00f08947 */ /* 0x004fea000383ffff */
[----:B------:R-:W-:Y:S05]  /*99f0*/  BRA `(.L_x_147) ;  /* 0xffffff9c003c7947 */ /* 0x000fea000383ffff */
.L_x_46:
[----:B------:R-:W-:-:S07]  /*9a00*/  MOV R0, UR5 ;  /* 0x0000000500007c02 */ /* 0x000fce0008000f00 */
.L_x_148:
[----:B-1----:R1:W2:Y:S02]  /*9a10*/  SYNCS.PHASECHK.TRANS64.TRYWAIT P0, [R0+URZ], R3 ;  /* 0x00000003000075a7 */ /* 0x0022a400080011ff */
[----:B--2---:R-:W-:Y:S05]  /*9a20*/  @!P0 NANOSLEEP.SYNCS 0x989680 ;  /* 0x009896800000895d */ /* 0x004fea0003900000 */
[----:B------:R-:W2:Y:S02]  /*9a30*/  @!P0 SYNCS.PHASECHK.TRANS64 P0, [R0+URZ], R3 ;  /* 0x00000003000085a7 */ /* 0x000ea400080010ff */
[----:B--2---:R-:W-:Y:S05]  /*9a40*/  @!P0 BRA `(.L_x_148) ;  /* 0xfffffffc00f08947 */ /* 0x004fea000383ffff */
[----:B------:R-:W-:Y:S05]  /*9a50*/  BRA `(.L_x_149) ;  /* 0xffffff9c004c7947 */ /* 0x000fea000383ffff */
.L_x_47:
[----:B------:R-:W-:-:S07]  /*9a60*/  MOV R0, UR5 ;  /* 0x0000000500007c02 */ /* 0x000fce0008000f00 */
.L_x_150:
[----:B-1----:R1:W2:Y:S02]  /*9a70*/  SYNCS.PHASECHK.TRANS64.TRYWAIT P0, [R0+URZ], R3 ;  /* 0x00000003000075a7 */ /* 0x0022a400080011ff */
[----:B--2---:R-:W-:Y:S05]  /*9a80*/  @!P0 NANOSLEEP.SYNCS 0x989680 ;  /* 0x009896800000895d */ /* 0x004fea0003900000 */
[----:B------:R-:W2:Y:S02]  /*9a90*/  @!P0 SYNCS.PHASECHK.TRANS64 P0, [R0+URZ], R3 ;  /* 0x00000003000085a7 */ /* 0x000ea400080010ff */
[----:B--2---:R-:W-:Y:S05]  /*9aa0*/  @!P0 BRA `(.L_x_150) ;  /* 0xfffffffc00f08947 */ /* 0x004fea000383ffff */
[----:B------:R-:W-:Y:S05]  /*9ab0*/  BRA `(.L_x_151) ;  /* 0xffffff9c005c7947 */ /* 0x000fea000383ffff */
.L_x_48:
[----:B------:R-:W-:-:S07]  /*9ac0*/  MOV R0, UR5 ;  /* 0x0000000500007c02 */ /* 0x000fce0008000f00 */
.L_x_152:
[----:B-1----:R1:W2:Y:S02]  /*9ad0*/  SYNCS.PHASECHK.TRANS64.TRYWAIT P0, [R0+URZ], R3 ;  /* 0x00000003000075a7 */ /* 0x0022a400080011ff */
[----:B--2---:R-:W-:Y:S05]  /*9ae0*/  @!P0 NANOSLEEP.SYNCS 0x989680 ;  /* 0x009896800000895d */ /* 0x004fea0003900000 */
[----:B------:R-:W2:Y:S02]  /*9af0*/  @!P0 SYNCS.PHASECHK.TRANS64 P0, [R0+URZ], R3 ;  /* 0x00000003000085a7 */ /* 0x000ea400080010ff */
[----:B--2---:R-:W-:Y:S05]  /*9b00*/  @!P0 BRA `(.L_x_152) ;  /* 0xfffffffc00f08947 */ /* 0x004fea000383ffff */
[----:B------:R-:W-:Y:S05]  /*9b10*/  BRA `(.L_x_153) ;  /* 0xffffff9c006c7947 */ /* 0x000fea000383ffff */
.L_x_51:
[----:B------:R-:W-:-:S07]  /*9b20*/  MOV R4, UR4 ;  /* 0x0000000400047c02 */ /* 0x000fce0008000f00 */
.L_x_154:
[----:B--2---:R2:W3:Y:S02]  /*9b30*/  SYNCS.PHASECHK.TRANS64.TRYWAIT P1, [R4+URZ+0x148], R7 ;  /* 0x00014807040075a7 */ /* 0x0044e400080211ff */
[----:B---3--:R-:W-:Y:S05]  /*9b40*/  @!P1 NANOSLEEP.SYNCS 0x989680 ;  /* 0x009896800000995d */ /* 0x008fea0003900000 */
[----:B------:R-:W3:Y:S02]  /*9b50*/  @!P1 SYNCS.PHASECHK.TRANS64 P1, [R4+URZ+0x148], R7 ;  /* 0x00014807040095a7 */ /* 0x000ee400080210ff */
[----:B---3--:R-:W-:Y:S05]  /*9b60*/  @!P1 BRA `(.L_x_154) ;  /* 0xfffffffc00f09947 */ /* 0x008fea000383ffff */
[----:B------:R-:W-:Y:S05]  /*9b70*/  BRA `(.L_x_155) ;  /* 0xffffff9c00dc7947 */ /* 0x000fea000383ffff */
.L_x_52:
[----:B--2---:R-:W-:-:S07]  /*9b80*/  MOV R4, UR4 ;  /* 0x0000000400047c02 */ /* 0x004fce0008000f00 */
.L_x_156:
[----:B--2---:R2:W3:Y:S02]  /*9b90*/  SYNCS.PHASECHK.TRANS64.TRYWAIT P1, [R4+URZ+0x140], R5 ;  /* 0x00014005040075a7 */ /* 0x0044e400080211ff */
[----:B---3--:R-:W-:Y:S05]  /*9ba0*/  @!P1 NANOSLEEP.SYNCS 0x989680 ;  /* 0x009896800000995d */ /* 0x008fea0003900000 */
[----:B------:R-:W3:Y:S02]  /*9bb0*/  @!P1 SYNCS.PHASECHK.TRANS64 P1, [R4+URZ+0x140], R5 ;  /* 0x00014005040095a7 */ /* 0x000ee400080210ff */
[----:B---3--:R-:W-:Y:S05]  /*9bc0*/  @!P1 BRA `(.L_x_156) ;  /* 0xfffffffc00f09947 */ /* 0x008fea000383ffff */
[----:B------:R-:W-:Y:S05]  /*9bd0*/  BRA `(.L_x_157) ;  /* 0xffffff9c00e47947 */ /* 0x000fea000383ffff */
.L_x_60:
[----:B------:R-:W-:-:S07]  /*9be0*/  MOV R0, UR19 ;  /* 0x0000001300007c02 */ /* 0x000fce0008000f00 */
.L_x_158:
[----:B-1----:R1:W2:Y:S02]  /*9bf0*/  SYNCS.PHASECHK.TRANS64.TRYWAIT P0, [R0+URZ+0x140], R3 ;  /* 0x00014003000075a7 */ /* 0x0022a400080011ff */
[----:B--2---:R-:W-:Y:S05]  /*9c00*/  @!P0 NANOSLEEP.SYNCS 0x989680 ;  /* 0x009896800000895d */ /* 0x004fea0003900000 */
[----:B------:R-:W2:Y:S02]  /*9c10*/  @!P0 SYNCS.PHASECHK.TRANS64 P0, [R0+URZ+0x140], R3 ;  /* 0x00014003000085a7 */ /* 0x000ea400080010ff */
[----:B--2---:R-:W-:Y:S05]  /*9c20*/  @!P0 BRA `(.L_x_158) ;  /* 0xfffffffc00f08947 */ /* 0x004fea000383ffff */
[----:B------:R-:W-:Y:S05]  /*9c30*/  BRA `(.L_x_159) ;  /* 0xffffffa400587947 */ /* 0x000fea000383ffff */
.L_x_61:
[----:B------:R-:W-:-:S07]  /*9c40*/  MOV R0, UR23 ;  /* 0x0000001700007c02 */ /* 0x000fce0008000f00 */
.L_x_160:
[----:B-1----:R1:W2:Y:S02]  /*9c50*/  SYNCS.PHASECHK.TRANS64.TRYWAIT P0, [R0+URZ+0x160], R3 ;  /* 0x00016003000075a7 */ /* 0x0022a400080011ff */
[----:B--2---:R-:W-:Y:S05]  /*9c60*/  @!P0 NANOSLEEP.SYNCS 0x989680 ;  /* 0x009896800000895d */ /* 0x004fea0003900000 */
[----:B------:R-:W2:Y:S02]  /*9c70*/  @!P0 SYNCS.PHASECHK.TRANS64 P0, [R0+URZ+0x160], R3 ;  /* 0x00016003000085a7 */ /* 0x000ea400080010ff */
[----:B--2---:R-:W-:Y:S05]  /*9c80*/  @!P0 BRA `(.L_x_160) ;  /* 0xfffffffc00f08947 */ /* 0x004fea000383ffff */
[----:B------:R-:W-:Y:S05]  /*9c90*/  BRA `(.L_x_161) ;  /* 0xffffffa400707947 */ /* 0x000fea000383ffff */
.L_x_64:
[----:B-1----:R-:W-:Y:S07]  /*9ca0*/  MOV R0, UR15 ;  /* 0x0000000f00007c02 */ /* 0x002fee0008000f00 */
.L_x_162:
[----:B-1----:R1:W2:Y:S02]  /*9cb0*/  SYNCS.PHASECHK.TRANS64.TRYWAIT P0, [R0+URZ], R3 ;  /* 0x00000003000075a7 */ /* 0x0022a400080011ff */
[----:B--2---:R-:W-:Y:S05]  /*9cc0*/  @!P0 NANOSLEEP.SYNCS 0x989680 ;  /* 0x009896800000895d */ /* 0x004fea0003900000 */
[----:B------:R-:W2:Y:S02]  /*9cd0*/  @!P0 SYNCS.PHASECHK.TRANS64 P0, [R0+URZ], R3 ;  /* 0x00000003000085a7 */ /* 0x000ea400080010ff */
[----:B--2---:R-:W-:Y:S05]  /*9ce0*/  @!P0 BRA `(.L_x_162) ;  /* 0xfffffffc00f08947 */ /* 0x004fea000383ffff */
[----:B------:R-:W-:Y:S05]  /*9cf0*/  BRA `(.L_x_63) ;  /* 0xffffffa400a07947 */ /* 0x000fea000383ffff */
.L_x_67:
[----:B------:R-:W-:-:S07]  /*9d00*/  MOV R0, UR4 ;  /* 0x0000000400007c02 */ /* 0x000fce0008000f00 */
.L_x_163:
[----:B-1----:R1:W3:Y:S02]  /*9d10*/  SYNCS.PHASECHK.TRANS64.TRYWAIT P0, [R0+URZ], R3 ;  /* 0x00000003000075a7 */ /* 0x0022e400080011ff */
[----:B---3--:R-:W-:Y:S05]  /*9d20*/  @!P0 NANOSLEEP.SYNCS 0x989680 ;  /* 0x009896800000895d */ /* 0x008fea0003900000 */
[----:B------:R-:W3:Y:S02]  /*9d30*/  @!P0 SYNCS.PHASECHK.TRANS64 P0, [R0+URZ], R3 ;  /* 0x00000003000085a7 */ /* 0x000ee400080010ff */
[----:B---3--:R-:W-:Y:S05]  /*9d40*/  @!P0 BRA `(.L_x_163) ;  /* 0xfffffffc00f08947 */ /* 0x008fea000383ffff */
[----:B------:R-:W-:Y:S05]  /*9d50*/  BRA `(.L_x_164) ;  /* 0xffffffa800647947 */ /* 0x000fea000383ffff */
.L_x_68:
[----:B------:R-:W-:-:S07]  /*9d60*/  MOV R0, UR4 ;  /* 0x0000000400007c02 */ /* 0x000fce0008000f00 */
.L_x_165:
[----:B-1----:R1:W2:Y:S02]  /*9d70*/  SYNCS.PHASECHK.TRANS64.TRYWAIT P0, [R0+URZ], R3 ;  /* 0x00000003000075a7 */ /* 0x0022a400080011ff */
[----:B--2---:R-:W-:Y:S05]  /*9d80*/  @!P0 NANOSLEEP.SYNCS 0x989680 ;  /* 0x009896800000895d */ /* 0x004fea0003900000 */
[----:B------:R-:W2:Y:S02]  /*9d90*/  @!P0 SYNCS.PHASECHK.TRANS64 P0, [R0+URZ], R3 ;  /* 0x00000003000085a7 */ /* 0x000ea400080010ff */
[----:B--2---:R-:W-:Y:S05]  /*9da0*/  @!P0 BRA `(.L_x_165) ;  /* 0xfffffffc00f08947 */ /* 0x004fea000383ffff */
[----:B------:R-:W-:Y:S05]  /*9db0*/  BRA `(.L_x_166) ;  /* 0xffffffa800707947 */ /* 0x000fea000383ffff */
.L_x_73:
[----:B------:R-:W-:Y:S07]  /*9dc0*/  MOV R0, UR24 ;  /* 0x0000001800007c02 */ /* 0x000fee0008000f00 */
.L_x_167:
[----:B-1----:R1:W2:Y:S02]  /*9dd0*/  SYNCS.PHASECHK.TRANS64.TRYWAIT P0, [R0+URZ+0x140], R5 ;  /* 0x00014005000075a7 */ /* 0x0022a400080011ff */
[----:B--2---:R-:W-:Y:S05]  /*9de0*/  @!P0 NANOSLEEP.SYNCS 0x989680 ;  /* 0x009896800000895d */ /* 0x004fea0003900000 */
[----:B------:R-:W2:Y:S02]  /*9df0*/  @!P0 SYNCS.PHASECHK.TRANS64 P0, [R0+URZ+0x140], R5 ;  /* 0x00014005000085a7 */ /* 0x000ea400080010ff */
[----:B--2---:R-:W-:Y:S05]  /*9e00*/  @!P0 BRA `(.L_x_167) ;  /* 0xfffffffc00f08947 */ /* 0x004fea000383ffff */
[----:B------:R-:W-:Y:S05]  /*9e10*/  BRA `(.L_x_168) ;  /* 0xffffffb000307947 */ /* 0x000fea000383ffff */
.L_x_76:
[----:B------:R-:W-:Y:S07]  /*9e20*/  MOV R9, UR24 ;  /* 0x0000001800097c02 */ /* 0x000fee0008000f00 */
.L_x_169:
[----:B-1----:R1:W2:Y:S02]  /*9e30*/  SYNCS.PHASECHK.TRANS64.TRYWAIT P1, [R9+URZ+0x138], R14 ;  /* 0x0001380e090075a7 */ /* 0x0022a400080211ff */
[----:B--2---:R-:W-:Y:S05]  /*9e40*/  @!P1 NANOSLEEP.SYNCS 0x989680 ;  /* 0x009896800000995d */ /* 0x004fea0003900000 */
[----:B------:R-:W2:Y:S02]  /*9e50*/  @!P1 SYNCS.PHASECHK.TRANS64 P1, [R9+URZ+0x138], R14 ;  /* 0x0001380e090095a7 */ /* 0x000ea400080210ff */
[----:B--2---:R-:W-:Y:S05]  /*9e60*/  @!P1 BRA `(.L_x_169) ;  /* 0xfffffffc00f09947 */ /* 0x004fea000383ffff */
[----:B------:R-:W-:Y:S05]  /*9e70*/  BRA `(.L_x_75) ;  /* 0xffffffb400807947 */ /* 0x000fea000383ffff */
.L_x_79:
[----:B------:R-:W-:Y:S07]  /*9e80*/  MOV R0, UR5 ;  /* 0x0000000500007c02 */ /* 0x000fee0008000f00 */
.L_x_170:
[----:B-1----:R1:W2:Y:S02]  /*9e90*/  SYNCS.PHASECHK.TRANS64.TRYWAIT P1, [R0+URZ+0x118], R9 ;  /* 0x00011809000075a7 */ /* 0x0022a400080211ff */
[----:B--2---:R-:W-:Y:S05]  /*9ea0*/  @!P1 NANOSLEEP.SYNCS 0x989680 ;  /* 0x009896800000995d */ /* 0x004fea0003900000 */
[----:B------:R-:W2:Y:S02]  /*9eb0*/  @!P1 SYNCS.PHASECHK.TRANS64 P1, [R0+URZ+0x118], R9 ;  /* 0x00011809000095a7 */ /* 0x000ea400080210ff */
[----:B--2---:R-:W-:Y:S05]  /*9ec0*/  @!P1 BRA `(.L_x_170) ;  /* 0xfffffffc00f09947 */ /* 0x004fea000383ffff */
[----:B------:R-:W-:Y:S05]  /*9ed0*/  BRA `(.L_x_171) ;  /* 0xffffffb800ec7947 */ /* 0x000fea000383ffff */
.L_x_80:
[----:B------:R-:W-:Y:S07]  /*9ee0*/  MOV R0, UR4 ;  /* 0x0000000400007c02 */ /* 0x000fee0008000f00 */
.L_x_172:
[----:B-1----:R1:W2:Y:S02]  /*9ef0*/  SYNCS.PHASECHK.TRANS64.TRYWAIT P0, [R0+URZ+0x118], R11 ;  /* 0x0001180b000075a7 */ /* 0x0022a400080011ff */
[----:B--2---:R-:W-:Y:S05]  /*9f00*/  @!P0 NANOSLEEP.SYNCS 0x989680 ;  /* 0x009896800000895d */ /* 0x004fea0003900000 */
[----:B------:R-:W2:Y:S02]  /*9f10*/  @!P0 SYNCS.PHASECHK.TRANS64 P0, [R0+URZ+0x118], R11 ;  /* 0x0001180b000085a7 */ /* 0x000ea400080010ff */
[----:B--2---:R-:W-:Y:S05]  /*9f20*/  @!P0 BRA `(.L_x_172) ;  /* 0xfffffffc00f08947 */ /* 0x004fea000383ffff */
[----:B------:R-:W-:Y:S05]  /*9f30*/  BRA `(.L_x_173) ;  /* 0xffffffbc00587947 */ /* 0x000fea000383ffff */
.L_x_82:
[----:B------:R-:W-:-:S07]  /*9f40*/  MOV R0, UR4 ;  /* 0x0000000400007c02 */ /* 0x000fce0008000f00 */
.L_x_174:
[----:B--2---:R2:W3:Y:S02]  /*9f50*/  SYNCS.PHASECHK.TRANS64.TRYWAIT P0, [R0+URZ], R3 ;  /* 0x00000003000075a7 */ /* 0x0044e400080011ff */
[----:B---3--:R-:W-:Y:S05]  /*9f60*/  @!P0 NANOSLEEP.SYNCS 0x989680 ;  /* 0x009896800000895d */ /* 0x008fea0003900000 */
[----:B------:R-:W3:Y:S02]  /*9f70*/  @!P0 SYNCS.PHASECHK.TRANS64 P0, [R0+URZ], R3 ;  /* 0x00000003000085a7 */ /* 0x000ee400080010ff */
[----:B---3--:R-:W-:Y:S05]  /*9f80*/  @!P0 BRA `(.L_x_174) ;  /* 0xfffffffc00f08947 */ /* 0x008fea000383ffff */
[----:B------:R-:W-:Y:S05]  /*9f90*/  BRA `(.L_x_175) ;  /* 0xffffffbc00e07947 */ /* 0x000fea000383ffff */
.L_x_83:
[----:B--2---:R2:W3:Y:S02]  /*9fa0*/  SYNCS.PHASECHK.TRANS64.TRYWAIT P0, [R2+URZ], R3 ;  /* 0x00000003020075a7 */ /* 0x0044e400080011ff */
[----:B---3--:R-:W-:Y:S05]  /*9fb0*/  @!P0 NANOSLEEP.SYNCS 0x989680 ;  /* 0x009896800000895d */ /* 0x008fea0003900000 */
[----:B------:R-:W3:Y:S02]  /*9fc0*/  @!P0 SYNCS.PHASECHK.TRANS64 P0, [R2+URZ], R3 ;  /* 0x00000003020085a7 */ /* 0x000ee400080010ff */
[----:B---3--:R-:W-:Y:S05]  /*9fd0*/  @!P0 BRA `(.L_x_83) ;  /* 0xfffffffc00f08947 */ /* 0x008fea000383ffff */
[----:B------:R-:W-:Y:S05]  /*9fe0*/  BRA `(.L_x_176) ;  /* 0xffffffc0000c7947 */ /* 0x000fea000383ffff */
.L_x_85:
[----:B------:R-:W-:Y:S07]  /*9ff0*/  MOV R0, UR51 ;  /* 0x0000003300007c02 */ /* 0x000fee0008000f00 */
.L_x_177:
[----:B-1----:R1:W2:Y:S02]  /*a000*/  SYNCS.PHASECHK.TRANS64.TRYWAIT P0, [R0+URZ+0x140], R3 ;  /* 0x00014003000075a7 */ /* 0x0022a400080011ff */
[----:B--2---:R-:W-:Y:S05]  /*a010*/  @!P0 NANOSLEEP.SYNCS 0x989680 ;  /* 0x009896800000895d */ /* 0x004fea0003900000 */
[----:B------:R-:W2:Y:S02]  /*a020*/  @!P0 SYNCS.PHASECHK.TRANS64 P0, [R0+URZ+0x140], R3 ;  /* 0x00014003000085a7 */ /* 0x000ea400080010ff */
[----:B--2---:R-:W-:Y:S05]  /*a030*/  @!P0 BRA `(.L_x_177) ;  /* 0xfffffffc00f08947 */ /* 0x004fea000383ffff */
[----:B------:R-:W-:Y:S05]  /*a040*/  BRA `(.L_x_178) ;  /* 0xffffffc000e47947 */ /* 0x000fea000383ffff */
.L_x_95:
[----:B-1----:R1:W2:Y:S02]  /*a050*/  SYNCS.PHASECHK.TRANS64.TRYWAIT P1, [R0+URZ+0x100], R5 ;  /* 0x00010005000075a7 */ /* 0x0022a400080211ff */
[----:B--2---:R-:W-:Y:S05]  /*a060*/  @!P1 NANOSLEEP.SYNCS 0x989680 ;  /* 0x009896800000995d */ /* 0x004fea0003900000 */
[----:B------:R-:W2:Y:S02]  /*a070*/  @!P1 SYNCS.PHASECHK.TRANS64 P1, [R0+URZ+0x100], R5 ;  /* 0x00010005000095a7 */ /* 0x000ea400080210ff */
[----:B--2---:R-:W-:Y:S05]  /*a080*/  @!P1 BRA `(.L_x_95) ;  /* 0xfffffffc00f09947 */ /* 0x004fea000383ffff */
[----:B------:R-:W-:Y:S05]  /*a090*/  BRA `(.L_x_94) ;  /* 0xffffffd400c47947 */ /* 0x000fea000383ffff */
.L_x_97:
[----:B------:R1:W1:Y:S02]  /*a0a0*/  SYNCS.PHASECHK.TRANS64.TRYWAIT P1, [R86+URZ+0x150], R3 ;  /* 0x00015003560075a7 */ /* 0x00026400080211ff */
[----:B-1----:R-:W-:Y:S05]  /*a0b0*/  @!P1 NANOSLEEP.SYNCS 0x989680 ;  /* 0x009896800000995d */ /* 0x002fea0003900000 */
[----:B------:R-:W1:Y:S02]  /*a0c0*/  @!P1 SYNCS.PHASECHK.TRANS64 P1, [R86+URZ+0x150], R3 ;  /* 0x00015003560095a7 */ /* 0x000e6400080210ff */
[----:B-1----:R-:W-:Y:S05]  /*a0d0*/  @!P1 BRA `(.L_x_97) ;  /* 0xfffffffc00f09947 */ /* 0x002fea000383ffff */
[----:B------:R-:W-:Y:S05]  /*a0e0*/  BRA `(.L_x_96) ;  /* 0xffffffd400f47947 */ /* 0x000fea000383ffff */
.L_x_108:
[----:B--2---:R2:W3:Y:S02]  /*a0f0*/  SYNCS.PHASECHK.TRANS64.TRYWAIT P1, [R3+URZ+0x100], R4 ;  /* 0x00010004030075a7 */ /* 0x0044e400080211ff */
[----:B---3--:R-:W-:Y:S05]  /*a100*/  @!P1 NANOSLEEP.SYNCS 0x989680 ;  /* 0x009896800000995d */ /* 0x008fea0003900000 */
[----:B------:R-:W3:Y:S02]  /*a110*/  @!P1 SYNCS.PHASECHK.TRANS64 P1, [R3+URZ+0x100], R4 ;  /* 0x00010004030095a7 */ /* 0x000ee400080210ff */
[----:B---3--:R-:W-:Y:S05]  /*a120*/  @!P1 BRA `(.L_x_108) ;  /* 0xfffffffc00f09947 */ /* 0x008fea000383ffff */
[----:B------:R-:W-:Y:S05]  /*a130*/  BRA `(.L_x_107) ;  /* 0xffffffe000f87947 */ /* 0x000fea000383ffff */
        .weak           $__internal_0_$__cuda_sm10x_tcgen05_guardrail_trap_col_being_dealloced_not_returned_by_alloc
        .type           $__internal_0_$__cuda_sm10x_tcgen05_guardrail_trap_col_being_dealloced_not_returned_by_alloc,@function
        .size           $__internal_0_$__cuda_sm10x_tcgen05_guardrail_trap_col_being_dealloced_not_returned_by_alloc,($__internal_1_$__cuda_sm10x_tcgen05_guardrail_trap_phase_invalid_during_alloc - $__internal_0_$__cuda_sm10x_tcgen05_guardrail_trap_col_being_dealloced_not_returned_by_alloc)
$__internal_0_$__cuda_sm10x_tcgen05_guardrail_trap_col_being_dealloced_not_returned_by_alloc:
[----:B------:R-:W-:Y:S05]  /*a140*/  BPT.TRAP 0x1 ;  /* 0x000000040000795c */ /* 0x000fea0000300000 */
[----:B------:R-:W-:-:S04]  /*a150*/  MOV R3, 0x0 ;  /* 0x0000000000037802 */ /* 0x000fc80000000f00 */
[----:B------:R-:W-:Y:S05]  /*a160*/  RET.REL.NODEC R2 `(_ZN7cutlass13device_kernelINS_4conv6kernel13ConvUniversalINS1_16ConvProblemShapeILNS1_8OperatorE2ELi3EEENS1_10collective14CollectiveConvINS1_47MainloopSm100TmaUmmaWarpSpecializedImplicitGemmILS5_2ELi16ELi3ELi1ELi2EN4cute5tupleIJNSA_1CILi1EEESD_SD_EEEEENSB_IJNSC_ILi128EEENSB_IJNSC_ILi64EEEEEENSB_IJNSC_ILi32EEEEEEEEENS_10bfloat16_tESM_NSA_8TiledMMAINSA_8MMA_AtomIJNSA_20SM100_MMA_F16BF16_SSISM_SM_fLi128ELi64ELNSA_4UMMA5MajorE1ELSR_1ELNSQ_7ScaleInE0ELSS_0EEEEEENSA_6LayoutISE_NSB_IJNSC_ILi0EEESW_SW_EEEEENSB_IJNSA_10UnderscoreESZ_SZ_EEEEENS7_6detail27Sm100ImplicitGemmTileTraitsINSA_13SM90_TMA_LOADENSA_14ComposedLayoutINSA_7SwizzleILi3ELi4ELi3EEENSA_18smem_ptr_flag_bitsILi16EEENSV_INSB_IJSH_NSC_ILi8EEEEEENSB_IJSD_SH_EEEEEEEvEENS13_INSA_20SM90_TMA_LOAD_IM2COLES1E_vEEEENS_8epilogue10collective18CollectiveEpilogueINS1J_23Sm100TmaWarpSpecializedILi3ELi2ELi32ELb1ELb0EEEJSL_NSB_IJNSV_ISG_SD_EENSV_ISJ_SD_EEEEESM_NSB_IJlNSB_IJSD_lllEEESW_EEESM_S1S_NS1J_6fusion15FusionCallbacksIS1N_NS1T_17LinearCombinationISM_fSM_fLNS_15FloatRoundStyleE2EEESL_S1Q_JEEENSA_5SM1004TMEM4LOAD26SM100_TMEM_LOAD_32dp32b32xES14_NS15_INS16_ILi2ELi4ELi3EEES19_NSV_INSB_IJS1A_SJ_EEENSB_IJSJ_SD_EEEEEEENSA_39AutoVectorizingCopyWithAssumedAlignmentILi128EEENSA_14SM90_TMA_STOREES27_S29_S29_EEEvvEEEEvNT_6ParamsE) ;  /* 0xffffff5c02a47950 */ /* 0x000fea0003c3ffff */
        .weak           $__internal_1_$__cuda_sm10x_tcgen05_guardrail_trap_phase_invalid_during_alloc
        .type           $__internal_1_$__cuda_sm10x_tcgen05_guardrail_trap_phase_invalid_during_alloc,@function
        .size           $__internal_1_$__cuda_sm10x_tcgen05_guardrail_trap_phase_invalid_during_alloc,($__internal_2_$__cuda_sm10x_tcgen05_guardrail_trap_unallocated_columns_being_dealloced - $__internal_1_$__cuda_sm10x_tcgen05_guardrail_trap_phase_invalid_during_alloc)
$__internal_1_$__cuda_sm10x_tcgen05_guardrail_trap_phase_invalid_during_alloc:
[----:B------:R-:W-:Y:S05]  /*a170*/  BPT.TRAP 0x1 ;  /* 0x000000040000795c */ /* 0x000fea0000300000 */
[----:B------:R-:W-:-:S04]  /*a180*/  HFMA2 R3, -RZ, RZ, 0, 0 ;  /* 0x00000000ff037431 */ /* 0x000fc800000001ff */
[----:B------:R-:W-:Y:S05]  /*a190*/  RET.REL.NODEC R2 `(_ZN7cutlass13device_kernelINS_4conv6kernel13ConvUniversalINS1_16ConvProblemShapeILNS1_8OperatorE2ELi3EEENS1_10collective14CollectiveConvINS1_47MainloopSm100TmaUmmaWarpSpecializedImplicitGemmILS5_2ELi16ELi3ELi1ELi2EN4cute5tupleIJNSA_1CILi1EEESD_SD_EEEEENSB_IJNSC_ILi128EEENSB_IJNSC_ILi64EEEEEENSB_IJNSC_ILi32EEEEEEEEENS_10bfloat16_tESM_NSA_8TiledMMAINSA_8MMA_AtomIJNSA_20SM100_MMA_F16BF16_SSISM_SM_fLi128ELi64ELNSA_4UMMA5MajorE1ELSR_1ELNSQ_7ScaleInE0ELSS_0EEEEEENSA_6LayoutISE_NSB_IJNSC_ILi0EEESW_SW_EEEEENSB_IJNSA_10UnderscoreESZ_SZ_EEEEENS7_6detail27Sm100ImplicitGemmTileTraitsINSA_13SM90_TMA_LOADENSA_14ComposedLayoutINSA_7SwizzleILi3ELi4ELi3EEENSA_18smem_ptr_flag_bitsILi16EEENSV_INSB_IJSH_NSC_ILi8EEEEEENSB_IJSD_SH_EEEEEEEvEENS13_INSA_20SM90_TMA_LOAD_IM2COLES1E_vEEEENS_8epilogue10collective18CollectiveEpilogueINS1J_23Sm100TmaWarpSpecializedILi3ELi2ELi32ELb1ELb0EEEJSL_NSB_IJNSV_ISG_SD_EENSV_ISJ_SD_EEEEESM_NSB_IJlNSB_IJSD_lllEEESW_EEESM_S1S_NS1J_6fusion15FusionCallbacksIS1N_NS1T_17LinearCombinationISM_fSM_fLNS_15FloatRoundStyleE2EEESL_S1Q_JEEENSA_5SM1004TMEM4LOAD26SM100_TMEM_LOAD_32dp32b32xES14_NS15_INS16_ILi2ELi4ELi3EEES19_NSV_INSB_IJS1A_SJ_EEENSB_IJSJ_SD_EEEEEEENSA_39AutoVectorizingCopyWithAssumedAlignmentILi128EEENSA_14SM90_TMA_STOREES27_S29_S29_EEEvvEEEEvNT_6ParamsE) ;  /* 0xffffff5c02987950 */ /* 0x000fea0003c3ffff */
        .weak           $__internal_2_$__cuda_sm10x_tcgen05_guardrail_trap_unallocated_columns_being_dealloced
        .type           $__internal_2_$__cuda_sm10x_tcgen05_guardrail_trap_unallocated_columns_being_dealloced,@function
        .size           $__internal_2_$__cuda_sm10x_tcgen05_guardrail_trap_unallocated_columns_being_dealloced,(.L_x_180 - $__internal_2_$__cuda_sm10x_tcgen05_guardrail_trap_unallocated_columns_being_dealloced)
$__internal_2_$__cuda_sm10x_tcgen05_guardrail_trap_unallocated_columns_being_dealloced:
[----:B------:R-:W-:Y:S05]  /*a1a0*/  BPT.TRAP 0x1 ;  /* 0x000000040000795c */ /* 0x000fea0000300000 */
[----:B------:R-:W-:-:S04]  /*a1b0*/  MOV R3, 0x0 ;  /* 0x0000000000037802 */ /* 0x000fc80000000f00 */
[----:B------:R-:W-:Y:S05]  /*a1c0*/  RET.REL.NODEC R2 `(_ZN7cutlass13device_kernelINS_4conv6kernel13ConvUniversalINS1_16ConvProblemShapeILNS1_8OperatorE2ELi3EEENS1_10collective14CollectiveConvINS1_47MainloopSm100TmaUmmaWarpSpecializedImplicitGemmILS5_2ELi16ELi3ELi1ELi2EN4cute5tupleIJNSA_1CILi1EEESD_SD_EEEEENSB_IJNSC_ILi128EEENSB_IJNSC_ILi64EEEEEENSB_IJNSC_ILi32EEEEEEEEENS_10bfloat16_tESM_NSA_8TiledMMAINSA_8MMA_AtomIJNSA_20SM100_MMA_F16BF16_SSISM_SM_fLi128ELi64ELNSA_4UMMA5MajorE1ELSR_1ELNSQ_7ScaleInE0ELSS_0EEEEEENSA_6LayoutISE_NSB_IJNSC_ILi0EEESW_SW_EEEEENSB_IJNSA_10UnderscoreESZ_SZ_EEEEENS7_6detail27Sm100ImplicitGemmTileTraitsINSA_13SM90_TMA_LOADENSA_14ComposedLayoutINSA_7SwizzleILi3ELi4ELi3EEENSA_18smem_ptr_flag_bitsILi16EEENSV_INSB_IJSH_NSC_ILi8EEEEEENSB_IJSD_SH_EEEEEEEvEENS13_INSA_20SM90_TMA_LOAD_IM2COLES1E_vEEEENS_8epilogue10collective18CollectiveEpilogueINS1J_23Sm100TmaWarpSpecializedILi3ELi2ELi32ELb1ELb0EEEJSL_NSB_IJNSV_ISG_SD_EENSV_ISJ_SD_EEEEESM_NSB_IJlNSB_IJSD_lllEEESW_EEESM_S1S_NS1J_6fusion15FusionCallbacksIS1N_NS1T_17LinearCombinationISM_fSM_fLNS_15FloatRoundStyleE2EEESL_S1Q_JEEENSA_5SM1004TMEM4LOAD26SM100_TMEM_LOAD_32dp32b32xES14_NS15_INS16_ILi2ELi4ELi3EEES19_NSV_INSB_IJS1A_SJ_EEENSB_IJSJ_SD_EEEEEEENSA_39AutoVectorizingCopyWithAssumedAlignmentILi128EEENSA_14SM90_TMA_STOREES27_S29_S29_EEEvvEEEEvNT_6ParamsE) ;  /* 0xffffff5c028c7950 */ /* 0x000fea0003c3ffff */
.L_x_179:
[----:B------:R-:W-:-:S00]  /*a1d0*/  BRA `(.L_x_179) ;  /* 0xfffffffc00fc7947 */ /* 0x000fc0000383ffff */
[----:B------:R-:W-:-:S00]  /*a1e0*/  NOP ;  /* 0x0000000000007918 */ /* 0x000fc00000000000 */
        /* <DEDUP_REMOVED lines=9> */
.L_x_180:


//--------------------- .nv.global.init           --------------------------
	.section	.nv.global.init,"aw",@progbits
.nv.global.init:
	.type		$str$29,@object
	.size		$str$29,($str$30 - $str$29)
$str$29:
        /*0000*/ 	.byte	0x28, 0x61, 0x64, 0x64, 0x72, 0x65, 0x73, 0x73, 0x20, 0x26, 0x20, 0x6d, 0x61, 0x73, 0x6b, 0x29
        /*0010*/ 	.byte	0x20, 0x3d, 0x3d, 0x20, 0x30, 0x00
	.type		$str$30,@object
	.size		$str$30,($str$28 - $str$30)
$str$30:
        /*0016*/ 	.byte	0x2f, 0x74, 0x6d, 0x70, 0x2f, 0x63, 0x75, 0x74, 0x6c, 0x61, 0x73, 0x73, 0x5f, 0x73, 0x77, 0x65
        /*0026*/ 	.byte	0x65, 0x70, 0x5f, 0x73, 0x72, 0x63, 0x2f, 0x69, 0x6e, 0x63, 0x6c, 0x75, 0x64, 0x65, 0x2f, 0x63
        /*0036*/ 	.byte	0x75, 0x74, 0x65, 0x2f, 0x70, 0x6f, 0x69, 0x6e, 0x74, 0x65, 0x72, 0x5f, 0x66, 0x6c, 0x61, 0x67
        /*0046*/ 	.byte	0x67, 0x65, 0x64, 0x2e, 0x68, 0x70, 0x70, 0x00
	.type		$str$28,@object
	.size		$str$28,($str$27 - $str$28)
$str$28:
        /*004e*/ 	.byte	0x2f, 0x74, 0x6d, 0x70, 0x2f, 0x63, 0x75, 0x74, 0x6c, 0x61, 0x73, 0x73, 0x5f, 0x73, 0x77, 0x65
        /*005e*/ 	.byte	0x65, 0x70, 0x5f, 0x73, 0x72, 0x63, 0x2f, 0x69, 0x6e, 0x63, 0x6c, 0x75, 0x64, 0x65, 0x2f, 0x63
        /*006e*/ 	.byte	0x75, 0x74, 0x65, 0x2f, 0x61, 0x74, 0x6f, 0x6d, 0x2f, 0x63, 0x6f, 0x70, 0x79, 0x5f, 0x74, 0x72
        /*007e*/ 	.byte	0x61, 0x69, 0x74, 0x73, 0x5f, 0x73, 0x6d, 0x31, 0x30, 0x30, 0x2e, 0x68, 0x70, 0x70, 0x00
	.type		$str$27,@object
	.size		$str$27,(__unnamed_1 - $str$27)
$str$27:
        /*008d*/ 	.byte	0x28, 0x28, 0x75, 0x69, 0x6e, 0x74, 0x33, 0x32, 0x5f, 0x74, 0x28, 0x74, 0x68, 0x72, 0x65, 0x61
        /*009d*/ 	.byte	0x64, 0x49, 0x64, 0x78, 0x2e, 0x78, 0x29, 0x20, 0x2f, 0x20, 0x33, 0x32, 0x29, 0x20, 0x25, 0x20
        /*00ad*/ 	.byte	0x34, 0x29, 0x20, 0x3d, 0x3d, 0x20, 0x28, 0x28, 0x28, 0x74, 0x6d, 0x65, 0x6d, 0x5f, 0x61, 0x64
        /*00bd*/ 	.byte	0x64, 0x72, 0x20, 0x3e, 0x3e, 0x20, 0x31, 0x36, 0x29, 0x20, 0x2f, 0x20, 0x33, 0x32, 0x29, 0x20
        /*00cd*/ 	.byte	0x25, 0x20, 0x34, 0x29, 0x00
	.type		__unnamed_1,@object
	.size		__unnamed_1,(__unnamed_2 - __unnamed_1)
__unnamed_1:
        /*00d2*/ 	.byte	0x61, 0x75, 0x74, 0x6f, 0x20, 0x63, 0x75, 0x74, 0x65, 0x3a, 0x3a, 0x61, 0x73, 0x5f, 0x70, 0x6f
        /* <DEDUP_REMOVED lines=24> */
        /*0262*/ 	.byte	0x34, 0x30, 0x39, 0x36, 0x3e, 0x3e, 0x3e, 0x3e, 0x5d, 0x00
	.type		__unnamed_2,@object
	.size		__unnamed_2,(.L_2 - __unnamed_2)
__unnamed_2:
        /* <DEDUP_REMOVED lines=42> */
        /*050c*/ 	.byte	0x3e, 0x3e, 0x5d, 0x00
.L_2:


//--------------------- .nv.shared._ZN7cutlass13device_kernelINS_4conv6kernel13ConvUniversalINS1_16ConvProblemShapeILNS1_8OperatorE2ELi3EEENS1_10collective14CollectiveConvINS1_47MainloopSm100TmaUmmaWarpSpecializedImplicitGemmILS5_2ELi16ELi3ELi1ELi2EN4cute5tupleIJNSA_1CILi1EEESD_SD_EEEEENSB_IJNSC_ILi128EEENSB_IJNSC_ILi64EEEEEENSB_IJNSC_ILi32EEEEEEEEENS_10bfloat16_tESM_NSA_8TiledMMAINSA_8MMA_AtomIJNSA_20SM100_MMA_F16BF16_SSISM_SM_fLi128ELi64ELNSA_4UMMA5MajorE1ELSR_1ELNSQ_7ScaleInE0ELSS_0EEEEEENSA_6LayoutISE_NSB_IJNSC_ILi0EEESW_SW_EEEEENSB_IJNSA_10UnderscoreESZ_SZ_EEEEENS7_6detail27Sm100ImplicitGemmTileTraitsINSA_13SM90_TMA_LOADENSA_14ComposedLayoutINSA_7SwizzleILi3ELi4ELi3EEENSA_18smem_ptr_flag_bitsILi16EEENSV_INSB_IJSH_NSC_ILi8EEEEEENSB_IJSD_SH_EEEEEEEvEENS13_INSA_20SM90_TMA_LOAD_IM2COLES1E_vEEEENS_8epilogue10collective18CollectiveEpilogueINS1J_23Sm100TmaWarpSpecializedILi3ELi2ELi32ELb1ELb0EEEJSL_NSB_IJNSV_ISG_SD_EENSV_ISJ_SD_EEEEESM_NSB_IJlNSB_IJSD_lllEEESW_EEESM_S1S_NS1J_6fusion15FusionCallbacksIS1N_NS1T_17LinearCombinationISM_fSM_fLNS_15FloatRoundStyleE2EEESL_S1Q_JEEENSA_5SM1004TMEM4LOAD26SM100_TMEM_LOAD_32dp32b32xES14_NS15_INS16_ILi2ELi4ELi3EEES19_NSV_INSB_IJS1A_SJ_EEENSB_IJSJ_SD_EEEEEEENSA_39AutoVectorizingCopyWithAssumedAlignmentILi128EEENSA_14SM90_TMA_STOREES27_S29_S29_EEEvvEEEEvNT_6ParamsE --------------------------
	.section	.nv.shared._ZN7cutlass13device_kernelINS_4conv6kernel13ConvUniversalINS1_16ConvProblemShapeILNS1_8OperatorE2ELi3EEENS1_10collective14CollectiveConvINS1_47MainloopSm100TmaUmmaWarpSpecializedImplicitGemmILS5_2ELi16ELi3ELi1ELi2EN4cute5tupleIJNSA_1CILi1EEESD_SD_EEEEENSB_IJNSC_ILi128EEENSB_IJNSC_ILi64EEEEEENSB_IJNSC_ILi32EEEEEEEEENS_10bfloat16_tESM_NSA_8TiledMMAINSA_8MMA_AtomIJNSA_20SM100_MMA_F16BF16_SSISM_SM_fLi128ELi64ELNSA_4UMMA5MajorE1ELSR_1ELNSQ_7ScaleInE0ELSS_0EEEEEENSA_6LayoutISE_NSB_IJNSC_ILi0EEESW_SW_EEEEENSB_IJNSA_10UnderscoreESZ_SZ_EEEEENS7_6detail27Sm100ImplicitGemmTileTraitsINSA_13SM90_TMA_LOADENSA_14ComposedLayoutINSA_7SwizzleILi3ELi4ELi3EEENSA_18smem_ptr_flag_bitsILi16EEENSV_INSB_IJSH_NSC_ILi8EEEEEENSB_IJSD_SH_EEEEEEEvEENS13_INSA_20SM90_TMA_LOAD_IM2COLES1E_vEEEENS_8epilogue10collective18CollectiveEpilogueINS1J_23Sm100TmaWarpSpecializedILi3ELi2ELi32ELb1ELb0EEEJSL_NSB_IJNSV_ISG_SD_EENSV_ISJ_SD_EEEEESM_NSB_IJlNSB_IJSD_lllEEESW_EEESM_S1S_NS1J_6fusion15FusionCallbacksIS1N_NS1T_17LinearCombinationISM_fSM_fLNS_15FloatRoundStyleE2EEESL_S1Q_JEEENSA_5SM1004TMEM4LOAD26SM100_TMEM_LOAD_32dp32b32xES14_NS15_INS16_ILi2ELi4ELi3EEES19_NSV_INSB_IJS1A_SJ_EEENSB_IJSJ_SD_EEEEEEENSA_39AutoVectorizingCopyWithAssumedAlignmentILi128EEENSA_14SM90_TMA_STOREES27_S29_S29_EEEvvEEEEvNT_6ParamsE,"aw",@nobits
	.sectionflags	@""
	.align	16
	.zero		1024


//--------------------- .nv.shared.reserved.0     --------------------------
	.section	.nv.shared.reserved.0,"aw",@nobits
	.weak		__nv_reservedSMEM_offset_0_alias
	.size		__nv_reservedSMEM_offset_0_alias, 0, 64
	.other		__nv_reservedSMEM_offset_0_alias,@"STO_CUDA_RESERVED_SHARED STV_DEFAULT"
__nv_reservedSMEM_offset_0_alias:
	.zero		0
.nv.shared.reserved.0:
	.zero		64
	.weak		__nv_reservedSMEM_tcgen05_partition
	.type		__nv_reservedSMEM_tcgen05_partition,@object
	.size		__nv_reservedSMEM_tcgen05_partition,(.L_0 - __nv_reservedSMEM_tcgen05_partition)
__nv_reservedSMEM_tcgen05_partition:
	.zero		32
.L_0:


//--------------------- .nv.global                --------------------------
	.section	.nv.global,"aw",@nobits
.nv.global:
	.type		_ZN39_INTERNAL_f8d92bb8_4_k_cu_4221fc0f_37694cute1_E,@object
	.size		_ZN39_INTERNAL_f8d92bb8_4_k_cu_4221fc0f_37694cute1_E,(_ZN39_INTERNAL_f8d92bb8_4_k_cu_4221fc0f_37694cuda3std3__45__cpo6cbeginE - _ZN39_INTERNAL_f8d92bb8_4_k_cu_4221fc0f_37694cute1_E)
_ZN39_INTERNAL_f8d92bb8_4_k_cu_4221fc0f_37694cute1_E:
	.zero		1
	.type		_ZN39_INTERNAL_f8d92bb8_4_k_cu_4221fc0f_37694cuda3std3__45__cpo6cbeginE,@object
	.size		_ZN39_INTERNAL_f8d92bb8_4_k_cu_4221fc0f_37694cuda3std3__45__cpo6cbeginE,(_ZN39_INTERNAL_f8d92bb8_4_k_cu_4221fc0f_37694cuda3std3__48in_placeE - _ZN39_INTERNAL_f8d92bb8_4_k_cu_4221fc0f_37694cuda3std3__45__cpo6cbeginE)
_ZN39_INTERNAL_f8d92bb8_4_k_cu_4221fc0f_37694cuda3std3__45__cpo6cbeginE:
	.zero		1
	.type		_ZN39_INTERNAL_f8d92bb8_4_k_cu_4221fc0f_37694cuda3std3__48in_placeE,@object
	.size		_ZN39_INTERNAL_f8d92bb8_4_k_cu_4221fc0f_37694cuda3std3__48in_placeE,(_ZN39_INTERNAL_f8d92bb8_4_k_cu_4221fc0f_37694cuda3std6ranges3__45__cpo9iter_moveE - _ZN39_INTERNAL_f8d92bb8_4_k_cu_4221fc0f_37694cuda3std3__48in_placeE)
_ZN39_INTERNAL_f8d92bb8_4_k_cu_4221fc0f_37694cuda3std3__48in_placeE:
	.zero		1
	.type		_ZN39_INTERNAL_f8d92bb8_4_k_cu_4221fc0f_37694cuda3std6ranges3__45__cpo9iter_moveE,@object
	.size		_ZN39_INTERNAL_f8d92bb8_4_k_cu_4221fc0f_37694cuda3std6ranges3__45__cpo9iter_moveE,(_ZN39_INTERNAL_f8d92bb8_4_k_cu_4221fc0f_37694cuda3std3__45__cpo5beginE - _ZN39_INTERNAL_f8d92bb8_4_k_cu_4221fc0f_37694cuda3std6ranges3__45__cpo9iter_moveE)
_ZN39_INTERNAL_f8d92bb8_4_k_cu_4221fc0f_37694cuda3std6ranges3__45__cpo9iter_moveE:
	.zero		1
	.type		_ZN39_INTERNAL_f8d92bb8_4_k_cu_4221fc0f_37694cuda3std3__45__cpo5beginE,@object
	.size		_ZN39_INTERNAL_f8d92bb8_4_k_cu_4221fc0f_37694cuda3std3__45__cpo5beginE,(_ZN39_INTERNAL_f8d92bb8_4_k_cu_4221fc0f_37694cuda3std3__441_GLOBAL__N__f8d92bb8_4_k_cu_4221fc0f_37696ignoreE - _ZN39_INTERNAL_f8d92bb8_4_k_cu_4221fc0f_37694cuda3std3__45__cpo5beginE)
_ZN39_INTERNAL_f8d92bb8_4_k_cu_4221fc0f_37694cuda3std3__45__cpo5beginE:
	.zero		1
	.type		_ZN39_INTERNAL_f8d92bb8_4_k_cu_4221fc0f_37694cuda3std3__441_GLOBAL__N__f8d92bb8_4_k_cu_4221fc0f_37696ignoreE,@object
	.size		_ZN39_INTERNAL_f8d92bb8_4_k_cu_4221fc0f_37694cuda3std3__441_GLOBAL__N__f8d92bb8_4_k_cu_4221fc0f_37696ignoreE,(_ZN39_INTERNAL_f8d92bb8_4_k_cu_4221fc0f_37694cute7productE - _ZN39_INTERNAL_f8d92bb8_4_k_cu_4221fc0f_37694cuda3std3__441_GLOBAL__N__f8d92bb8_4_k_cu_4221fc0f_37696ignoreE)
_ZN39_INTERNAL_f8d92bb8_4_k_cu_4221fc0f_37694cuda3std3__441_GLOBAL__N__f8d92bb8_4_k_cu_4221fc0f_37696ignoreE:
	.zero		1
	.type		_ZN39_INTERNAL_f8d92bb8_4_k_cu_4221fc0f_37694cute7productE,@object
	.size		_ZN39_INTERNAL_f8d92bb8_4_k_cu_4221fc0f_37694cute7productE,(_ZN39_INTERNAL_f8d92bb8_4_k_cu_4221fc0f_37694cuda3std3__45__cpo3endE - _ZN39_INTERNAL_f8d92bb8_4_k_cu_4221fc0f_37694cute7productE)
_ZN39_INTERNAL_f8d92bb8_4_k_cu_4221fc0f_37694cute7productE:
	.zero		1
	.type		_ZN39_INTERNAL_f8d92bb8_4_k_cu_4221fc0f_37694cuda3std3__45__cpo3endE,@object
	.size		_ZN39_INTERNAL_f8d92bb8_4_k_cu_4221fc0f_37694cuda3std3__45__cpo3endE,(_ZN39_INTERNAL_f8d92bb8_4_k_cu_4221fc0f_37694cuda3std3__419piecewise_constructE - _ZN39_INTERNAL_f8d92bb8_4_k_cu_4221fc0f_37694cuda3std3__45__cpo3endE)
_ZN39_INTERNAL_f8d92bb8_4_k_cu_4221fc0f_37694cuda3std3__45__cpo3endE:
	.zero		1
	.type		_ZN39_INTERNAL_f8d92bb8_4_k_cu_4221fc0f_37694cuda3std3__419piecewise_constructE,@object
	.size		_ZN39_INTERNAL_f8d92bb8_4_k_cu_4221fc0f_37694cuda3std3__419piecewise_constructE,(_ZN39_INTERNAL_f8d92bb8_4_k_cu_4221fc0f_37694cuda3std3__45__cpo4cendE - _ZN39_INTERNAL_f8d92bb8_4_k_cu_4221fc0f_37694cuda3std3__419piecewise_constructE)
_ZN39_INTERNAL_f8d92bb8_4_k_cu_4221fc0f_37694cuda3std3__419piecewise_constructE:
	.zero		1
	.type		_ZN39_INTERNAL_f8d92bb8_4_k_cu_4221fc0f_37694cuda3std3__45__cpo4cendE,@object
	.size		_ZN39_INTERNAL_f8d92bb8_4_k_cu_4221fc0f_37694cuda3std3__45__cpo4cendE,(_ZN39_INTERNAL_f8d92bb8_4_k_cu_4221fc0f_37694cuda3std6ranges3__45__cpo4swapE - _ZN39_INTERNAL_f8d92bb8_4_k_cu_4221fc0f_37694cuda3std3__45__cpo4cendE)
_ZN39_INTERNAL_f8d92bb8_4_k_cu_4221fc0f_37694cuda3std3__45__cpo4cendE:
	.zero		1
	.type		_ZN39_INTERNAL_f8d92bb8_4_k_cu_4221fc0f_37694cuda3std6ranges3__45__cpo4swapE,@object
	.size		_ZN39_INTERNAL_f8d92bb8_4_k_cu_4221fc0f_37694cuda3std6ranges3__45__cpo4swapE,(.L_10 - _ZN39_INTERNAL_f8d92bb8_4_k_cu_4221fc0f_37694cuda3std6ranges3__45__cpo4swapE)
_ZN39_INTERNAL_f8d92bb8_4_k_cu_4221fc0f_37694cuda3std6ranges3__45__cpo4swapE:
	.zero		1
.L_10:


//--------------------- .nv.constant0._ZN7cutlass13device_kernelINS_4conv6kernel13ConvUniversalINS1_16ConvProblemShapeILNS1_8OperatorE2ELi3EEENS1_10collective14CollectiveConvINS1_47MainloopSm100TmaUmmaWarpSpecializedImplicitGemmILS5_2ELi16ELi3ELi1ELi2EN4cute5tupleIJNSA_1CILi1EEESD_SD_EEEEENSB_IJNSC_ILi128EEENSB_IJNSC_ILi64EEEEEENSB_IJNSC_ILi32EEEEEEEEENS_10bfloat16_tESM_NSA_8TiledMMAINSA_8MMA_AtomIJNSA_20SM100_MMA_F16BF16_SSISM_SM_fLi128ELi64ELNSA_4UMMA5MajorE1ELSR_1ELNSQ_7ScaleInE0ELSS_0EEEEEENSA_6LayoutISE_NSB_IJNSC_ILi0EEESW_SW_EEEEENSB_IJNSA_10UnderscoreESZ_SZ_EEEEENS7_6detail27Sm100ImplicitGemmTileTraitsINSA_13SM90_TMA_LOADENSA_14ComposedLayoutINSA_7SwizzleILi3ELi4ELi3EEENSA_18smem_ptr_flag_bitsILi16EEENSV_INSB_IJSH_NSC_ILi8EEEEEENSB_IJSD_SH_EEEEEEEvEENS13_INSA_20SM90_TMA_LOAD_IM2COLES1E_vEEEENS_8epilogue10collective18CollectiveEpilogueINS1J_23Sm100TmaWarpSpecializedILi3ELi2ELi32ELb1ELb0EEEJSL_NSB_IJNSV_ISG_SD_EENSV_ISJ_SD_EEEEESM_NSB_IJlNSB_IJSD_lllEEESW_EEESM_S1S_NS1J_6fusion15FusionCallbacksIS1N_NS1T_17LinearCombinationISM_fSM_fLNS_15FloatRoundStyleE2EEESL_S1Q_JEEENSA_5SM1004TMEM4LOAD26SM100_TMEM_LOAD_32dp32b32xES14_NS15_INS16_ILi2ELi4ELi3EEES19_NSV_INSB_IJS1A_SJ_EEENSB_IJSJ_SD_EEEEEEENSA_39AutoVectorizingCopyWithAssumedAlignmentILi128EEENSA_14SM90_TMA_STOREES27_S29_S29_EEEvvEEEEvNT_6ParamsE --------------------------
	.section	.nv.constant0._ZN7cutlass13device_kernelINS_4conv6kernel13ConvUniversalINS1_16ConvProblemShapeILNS1_8OperatorE2ELi3EEENS1_10collective14CollectiveConvINS1_47MainloopSm100TmaUmmaWarpSpecializedImplicitGemmILS5_2ELi16ELi3ELi1ELi2EN4cute5tupleIJNSA_1CILi1EEESD_SD_EEEEENSB_IJNSC_ILi128EEENSB_IJNSC_ILi64EEEEEENSB_IJNSC_ILi32EEEEEEEEENS_10bfloat16_tESM_NSA_8TiledMMAINSA_8MMA_AtomIJNSA_20SM100_MMA_F16BF16_SSISM_SM_fLi128ELi64ELNSA_4UMMA5MajorE1ELSR_1ELNSQ_7ScaleInE0ELSS_0EEEEEENSA_6LayoutISE_NSB_IJNSC_ILi0EEESW_SW_EEEEENSB_IJNSA_10UnderscoreESZ_SZ_EEEEENS7_6detail27Sm100ImplicitGemmTileTraitsINSA_13SM90_TMA_LOADENSA_14ComposedLayoutINSA_7SwizzleILi3ELi4ELi3EEENSA_18smem_ptr_flag_bitsILi16EEENSV_INSB_IJSH_NSC_ILi8EEEEEENSB_IJSD_SH_EEEEEEEvEENS13_INSA_20SM90_TMA_LOAD_IM2COLES1E_vEEEENS_8epilogue10collective18CollectiveEpilogueINS1J_23Sm100TmaWarpSpecializedILi3ELi2ELi32ELb1ELb0EEEJSL_NSB_IJNSV_ISG_SD_EENSV_ISJ_SD_EEEEESM_NSB_IJlNSB_IJSD_lllEEESW_EEESM_S1S_NS1J_6fusion15FusionCallbacksIS1N_NS1T_17LinearCombinationISM_fSM_fLNS_15FloatRoundStyleE2EEESL_S1Q_JEEENSA_5SM1004TMEM4LOAD26SM100_TMEM_LOAD_32dp32b32xES14_NS15_INS16_ILi2ELi4ELi3EEES19_NSV_INSB_IJS1A_SJ_EEENSB_IJSJ_SD_EEEEEEENSA_39AutoVectorizingCopyWithAssumedAlignmentILi128EEENSA_14SM90_TMA_STOREES27_S29_S29_EEEvvEEEEvNT_6ParamsE,"a",@progbits
	.sectionflags	@""
	.align	4
.nv.constant0._ZN7cutlass13device_kernelINS_4conv6kernel13ConvUniversalINS1_16ConvProblemShapeILNS1_8OperatorE2ELi3EEENS1_10collective14CollectiveConvINS1_47MainloopSm100TmaUmmaWarpSpecializedImplicitGemmILS5_2ELi16ELi3ELi1ELi2EN4cute5tupleIJNSA_1CILi1EEESD_SD_EEEEENSB_IJNSC_ILi128EEENSB_IJNSC_ILi64EEEEEENSB_IJNSC_ILi32EEEEEEEEENS_10bfloat16_tESM_NSA_8TiledMMAINSA_8MMA_AtomIJNSA_20SM100_MMA_F16BF16_SSISM_SM_fLi128ELi64ELNSA_4UMMA5MajorE1ELSR_1ELNSQ_7ScaleInE0ELSS_0EEEEEENSA_6LayoutISE_NSB_IJNSC_ILi0EEESW_SW_EEEEENSB_IJNSA_10UnderscoreESZ_SZ_EEEEENS7_6detail27Sm100ImplicitGemmTileTraitsINSA_13SM90_TMA_LOADENSA_14ComposedLayoutINSA_7SwizzleILi3ELi4ELi3EEENSA_18smem_ptr_flag_bitsILi16EEENSV_INSB_IJSH_NSC_ILi8EEEEEENSB_IJSD_SH_EEEEEEEvEENS13_INSA_20SM90_TMA_LOAD_IM2COLES1E_vEEEENS_8epilogue10collective18CollectiveEpilogueINS1J_23Sm100TmaWarpSpecializedILi3ELi2ELi32ELb1ELb0EEEJSL_NSB_IJNSV_ISG_SD_EENSV_ISJ_SD_EEEEESM_NSB_IJlNSB_IJSD_lllEEESW_EEESM_S1S_NS1J_6fusion15FusionCallbacksIS1N_NS1T_17LinearCombinationISM_fSM_fLNS_15FloatRoundStyleE2EEESL_S1Q_JEEENSA_5SM1004TMEM4LOAD26SM100_TMEM_LOAD_32dp32b32xES14_NS15_INS16_ILi2ELi4ELi3EEES19_NSV_INSB_IJS1A_SJ_EEENSB_IJSJ_SD_EEEEEEENSA_39AutoVectorizingCopyWithAssumedAlignmentILi128EEENSA_14SM90_TMA_STOREES27_S29_S29_EEEvvEEEEvNT_6ParamsE:
	.zero		3200


//--------------------- SYMBOLS --------------------------

	.type		.nv.reservedSmem.offset0,@object
	.size		.nv.reservedSmem.offset0,0x4
	.type		.nv.reservedSmem.cap,@object
	.size		.nv.reservedSmem.cap,0x4
	.type		__assertfail,@function
